//
// Generated by NVIDIA NVVM Compiler
//
// Compiler Build ID: CL-36424714
// Cuda compilation tools, release 13.0, V13.0.88
// Based on NVVM 20.0.0
//

.version 9.0
.target sm_100
.address_size 64

	// .globl	_Z18convolution_kerneliPfPhS0_mm

.visible .entry _Z18convolution_kerneliPfPhS0_mm(
	.param .u32 _Z18convolution_kerneliPfPhS0_mm_param_0,
	.param .u64 .ptr .align 1 _Z18convolution_kerneliPfPhS0_mm_param_1,
	.param .u64 .ptr .align 1 _Z18convolution_kerneliPfPhS0_mm_param_2,
	.param .u64 .ptr .align 1 _Z18convolution_kerneliPfPhS0_mm_param_3,
	.param .u64 _Z18convolution_kerneliPfPhS0_mm_param_4,
	.param .u64 _Z18convolution_kerneliPfPhS0_mm_param_5
)
{
	.reg .pred 	%p<27>;
	.reg .b16 	%rs<16>;
	.reg .b32 	%r<78>;
	.reg .b32 	%f<108>;
	.reg .b64 	%rd<108>;

	ld.param.u32 	%r10, [_Z18convolution_kerneliPfPhS0_mm_param_0];
	ld.param.u64 	%rd19, [_Z18convolution_kerneliPfPhS0_mm_param_1];
	ld.param.u64 	%rd20, [_Z18convolution_kerneliPfPhS0_mm_param_2];
	ld.param.u64 	%rd16, [_Z18convolution_kerneliPfPhS0_mm_param_3];
	ld.param.u64 	%rd17, [_Z18convolution_kerneliPfPhS0_mm_param_4];
	ld.param.u64 	%rd18, [_Z18convolution_kerneliPfPhS0_mm_param_5];
	cvta.to.global.u64 	%rd1, %rd19;
	cvta.to.global.u64 	%rd2, %rd20;
	mov.u32 	%r11, %ctaid.y;
	mov.u32 	%r12, %ntid.y;
	mov.u32 	%r13, %tid.y;
	mad.lo.s32 	%r1, %r11, %r12, %r13;
	mov.u32 	%r14, %ctaid.x;
	mov.u32 	%r15, %ntid.x;
	mov.u32 	%r16, %tid.x;
	mad.lo.s32 	%r2, %r14, %r15, %r16;
	cvt.s64.s32 	%rd3, %r10;
	setp.eq.s32 	%p1, %r10, 0;
	mov.f32 	%f104, 0f00000000;
	mov.f32 	%f105, %f104;
	@%p1 bra 	$L__BB0_14;
	add.s32 	%r17, %r10, -1;
	shr.u32 	%r18, %r17, 31;
	add.s32 	%r19, %r17, %r18;
	shr.s32 	%r20, %r19, 1;
	sub.s32 	%r3, %r1, %r20;
	sub.s32 	%r4, %r2, %r20;
	cvt.u32.u64 	%r21, %rd18;
	add.s32 	%r5, %r21, -1;
	cvt.u32.u64 	%r22, %rd17;
	add.s32 	%r6, %r22, -1;
	and.b32  	%r7, %r10, 7;
	and.b32  	%r8, %r10, 3;
	and.b32  	%r9, %r10, 1;
	mov.f32 	%f105, 0f00000000;
	mov.b64 	%rd103, 0;
	mov.f32 	%f104, %f105;
$L__BB0_2:
	setp.lt.u32 	%p2, %r10, 8;
	cvt.u32.u64 	%r23, %rd103;
	add.s32 	%r24, %r3, %r23;
	max.s32 	%r25, %r24, 0;
	cvt.u64.u32 	%rd23, %r25;
	setp.gt.u64 	%p3, %rd18, %rd23;
	selp.b32 	%r26, %r25, %r5, %p3;
	cvt.s64.s32 	%rd24, %r26;
	mul.lo.s64 	%rd5, %rd17, %rd24;
	mul.lo.s64 	%rd6, %rd103, %rd3;
	mov.b64 	%rd106, 0;
	@%p2 bra 	$L__BB0_5;
	mov.b64 	%rd104, 0;
$L__BB0_4:
	.pragma "nounroll";
	cvt.u32.u64 	%r27, %rd104;
	add.s32 	%r28, %r4, %r27;
	max.s32 	%r29, %r28, 0;
	cvt.u64.u32 	%rd26, %r29;
	setp.gt.u64 	%p4, %rd17, %rd26;
	selp.b32 	%r30, %r29, %r6, %p4;
	cvt.s64.s32 	%rd27, %r30;
	add.s64 	%rd28, %rd5, %rd27;
	add.s64 	%rd29, %rd2, %rd28;
	ld.global.u8 	%rs1, [%rd29];
	cvt.rn.f32.u16 	%f32, %rs1;
	add.s64 	%rd30, %rd104, %rd6;
	shl.b64 	%rd31, %rd30, 2;
	add.s64 	%rd32, %rd1, %rd31;
	ld.global.f32 	%f33, [%rd32];
	fma.rn.f32 	%f34, %f33, %f32, %f104;
	add.f32 	%f35, %f105, %f33;
	add.s32 	%r31, %r28, 1;
	max.s32 	%r32, %r31, 0;
	cvt.u64.u32 	%rd33, %r32;
	setp.gt.u64 	%p5, %rd17, %rd33;
	selp.b32 	%r33, %r32, %r6, %p5;
	cvt.s64.s32 	%rd34, %r33;
	add.s64 	%rd35, %rd5, %rd34;
	add.s64 	%rd36, %rd2, %rd35;
	ld.global.u8 	%rs2, [%rd36];
	cvt.rn.f32.u16 	%f36, %rs2;
	ld.global.f32 	%f37, [%rd32+4];
	fma.rn.f32 	%f38, %f37, %f36, %f34;
	add.f32 	%f39, %f35, %f37;
	add.s32 	%r34, %r28, 2;
	max.s32 	%r35, %r34, 0;
	cvt.u64.u32 	%rd37, %r35;
	setp.gt.u64 	%p6, %rd17, %rd37;
	selp.b32 	%r36, %r35, %r6, %p6;
	cvt.s64.s32 	%rd38, %r36;
	add.s64 	%rd39, %rd5, %rd38;
	add.s64 	%rd40, %rd2, %rd39;
	ld.global.u8 	%rs3, [%rd40];
	cvt.rn.f32.u16 	%f40, %rs3;
	ld.global.f32 	%f41, [%rd32+8];
	fma.rn.f32 	%f42, %f41, %f40, %f38;
	add.f32 	%f43, %f39, %f41;
	add.s32 	%r37, %r28, 3;
	max.s32 	%r38, %r37, 0;
	cvt.u64.u32 	%rd41, %r38;
	setp.gt.u64 	%p7, %rd17, %rd41;
	selp.b32 	%r39, %r38, %r6, %p7;
	cvt.s64.s32 	%rd42, %r39;
	add.s64 	%rd43, %rd5, %rd42;
	add.s64 	%rd44, %rd2, %rd43;
	ld.global.u8 	%rs4, [%rd44];
	cvt.rn.f32.u16 	%f44, %rs4;
	ld.global.f32 	%f45, [%rd32+12];
	fma.rn.f32 	%f46, %f45, %f44, %f42;
	add.f32 	%f47, %f43, %f45;
	add.s32 	%r40, %r28, 4;
	max.s32 	%r41, %r40, 0;
	cvt.u64.u32 	%rd45, %r41;
	setp.gt.u64 	%p8, %rd17, %rd45;
	selp.b32 	%r42, %r41, %r6, %p8;
	cvt.s64.s32 	%rd46, %r42;
	add.s64 	%rd47, %rd5, %rd46;
	add.s64 	%rd48, %rd2, %rd47;
	ld.global.u8 	%rs5, [%rd48];
	cvt.rn.f32.u16 	%f48, %rs5;
	ld.global.f32 	%f49, [%rd32+16];
	fma.rn.f32 	%f50, %f49, %f48, %f46;
	add.f32 	%f51, %f47, %f49;
	add.s32 	%r43, %r28, 5;
	max.s32 	%r44, %r43, 0;
	cvt.u64.u32 	%rd49, %r44;
	setp.gt.u64 	%p9, %rd17, %rd49;
	selp.b32 	%r45, %r44, %r6, %p9;
	cvt.s64.s32 	%rd50, %r45;
	add.s64 	%rd51, %rd5, %rd50;
	add.s64 	%rd52, %rd2, %rd51;
	ld.global.u8 	%rs6, [%rd52];
	cvt.rn.f32.u16 	%f52, %rs6;
	ld.global.f32 	%f53, [%rd32+20];
	fma.rn.f32 	%f54, %f53, %f52, %f50;
	add.f32 	%f55, %f51, %f53;
	add.s32 	%r46, %r28, 6;
	max.s32 	%r47, %r46, 0;
	cvt.u64.u32 	%rd53, %r47;
	setp.gt.u64 	%p10, %rd17, %rd53;
	selp.b32 	%r48, %r47, %r6, %p10;
	cvt.s64.s32 	%rd54, %r48;
	add.s64 	%rd55, %rd5, %rd54;
	add.s64 	%rd56, %rd2, %rd55;
	ld.global.u8 	%rs7, [%rd56];
	cvt.rn.f32.u16 	%f56, %rs7;
	ld.global.f32 	%f57, [%rd32+24];
	fma.rn.f32 	%f58, %f57, %f56, %f54;
	add.f32 	%f59, %f55, %f57;
	add.s32 	%r49, %r28, 7;
	max.s32 	%r50, %r49, 0;
	cvt.u64.u32 	%rd57, %r50;
	setp.gt.u64 	%p11, %rd17, %rd57;
	selp.b32 	%r51, %r50, %r6, %p11;
	cvt.s64.s32 	%rd58, %r51;
	add.s64 	%rd59, %rd5, %rd58;
	add.s64 	%rd60, %rd2, %rd59;
	ld.global.u8 	%rs8, [%rd60];
	cvt.rn.f32.u16 	%f60, %rs8;
	ld.global.f32 	%f61, [%rd32+28];
	fma.rn.f32 	%f104, %f61, %f60, %f58;
	add.f32 	%f105, %f59, %f61;
	add.s64 	%rd104, %rd104, 8;
	and.b64  	%rd106, %rd3, -8;
	setp.ne.s64 	%p12, %rd104, %rd106;
	@%p12 bra 	$L__BB0_4;
$L__BB0_5:
	setp.eq.s32 	%p13, %r7, 0;
	@%p13 bra 	$L__BB0_13;
	add.s32 	%r52, %r7, -1;
	setp.lt.u32 	%p14, %r52, 3;
	@%p14 bra 	$L__BB0_8;
	cvt.u32.u64 	%r53, %rd106;
	add.s32 	%r54, %r4, %r53;
	max.s32 	%r55, %r54, 0;
	cvt.u64.u32 	%rd61, %r55;
	setp.gt.u64 	%p15, %rd17, %rd61;
	selp.b32 	%r56, %r55, %r6, %p15;
	cvt.s64.s32 	%rd62, %r56;
	add.s64 	%rd63, %rd5, %rd62;
	add.s64 	%rd64, %rd2, %rd63;
	ld.global.u8 	%rs9, [%rd64];
	cvt.rn.f32.u16 	%f63, %rs9;
	add.s64 	%rd65, %rd106, %rd6;
	shl.b64 	%rd66, %rd65, 2;
	add.s64 	%rd67, %rd1, %rd66;
	ld.global.f32 	%f64, [%rd67];
	fma.rn.f32 	%f65, %f64, %f63, %f104;
	add.f32 	%f66, %f105, %f64;
	add.s32 	%r57, %r54, 1;
	max.s32 	%r58, %r57, 0;
	cvt.u64.u32 	%rd68, %r58;
	setp.gt.u64 	%p16, %rd17, %rd68;
	selp.b32 	%r59, %r58, %r6, %p16;
	cvt.s64.s32 	%rd69, %r59;
	add.s64 	%rd70, %rd5, %rd69;
	add.s64 	%rd71, %rd2, %rd70;
	ld.global.u8 	%rs10, [%rd71];
	cvt.rn.f32.u16 	%f67, %rs10;
	ld.global.f32 	%f68, [%rd67+4];
	fma.rn.f32 	%f69, %f68, %f67, %f65;
	add.f32 	%f70, %f66, %f68;
	add.s32 	%r60, %r54, 2;
	max.s32 	%r61, %r60, 0;
	cvt.u64.u32 	%rd72, %r61;
	setp.gt.u64 	%p17, %rd17, %rd72;
	selp.b32 	%r62, %r61, %r6, %p17;
	cvt.s64.s32 	%rd73, %r62;
	add.s64 	%rd74, %rd5, %rd73;
	add.s64 	%rd75, %rd2, %rd74;
	ld.global.u8 	%rs11, [%rd75];
	cvt.rn.f32.u16 	%f71, %rs11;
	ld.global.f32 	%f72, [%rd67+8];
	fma.rn.f32 	%f73, %f72, %f71, %f69;
	add.f32 	%f74, %f70, %f72;
	add.s32 	%r63, %r54, 3;
	max.s32 	%r64, %r63, 0;
	cvt.u64.u32 	%rd76, %r64;
	setp.gt.u64 	%p18, %rd17, %rd76;
	selp.b32 	%r65, %r64, %r6, %p18;
	cvt.s64.s32 	%rd77, %r65;
	add.s64 	%rd78, %rd5, %rd77;
	add.s64 	%rd79, %rd2, %rd78;
	ld.global.u8 	%rs12, [%rd79];
	cvt.rn.f32.u16 	%f75, %rs12;
	ld.global.f32 	%f76, [%rd67+12];
	fma.rn.f32 	%f104, %f76, %f75, %f73;
	add.f32 	%f105, %f74, %f76;
	add.s64 	%rd106, %rd106, 4;
$L__BB0_8:
	setp.eq.s32 	%p19, %r8, 0;
	@%p19 bra 	$L__BB0_13;
	setp.eq.s32 	%p20, %r8, 1;
	@%p20 bra 	$L__BB0_11;
	cvt.u32.u64 	%r66, %rd106;
	add.s32 	%r67, %r4, %r66;
	max.s32 	%r68, %r67, 0;
	cvt.u64.u32 	%rd80, %r68;
	setp.gt.u64 	%p21, %rd17, %rd80;
	selp.b32 	%r69, %r68, %r6, %p21;
	cvt.s64.s32 	%rd81, %r69;
	add.s64 	%rd82, %rd5, %rd81;
	add.s64 	%rd83, %rd2, %rd82;
	ld.global.u8 	%rs13, [%rd83];
	cvt.rn.f32.u16 	%f78, %rs13;
	add.s64 	%rd84, %rd106, %rd6;
	shl.b64 	%rd85, %rd84, 2;
	add.s64 	%rd86, %rd1, %rd85;
	ld.global.f32 	%f79, [%rd86];
	fma.rn.f32 	%f80, %f79, %f78, %f104;
	add.f32 	%f81, %f105, %f79;
	add.s32 	%r70, %r67, 1;
	max.s32 	%r71, %r70, 0;
	cvt.u64.u32 	%rd87, %r71;
	setp.gt.u64 	%p22, %rd17, %rd87;
	selp.b32 	%r72, %r71, %r6, %p22;
	cvt.s64.s32 	%rd88, %r72;
	add.s64 	%rd89, %rd5, %rd88;
	add.s64 	%rd90, %rd2, %rd89;
	ld.global.u8 	%rs14, [%rd90];
	cvt.rn.f32.u16 	%f82, %rs14;
	ld.global.f32 	%f83, [%rd86+4];
	fma.rn.f32 	%f104, %f83, %f82, %f80;
	add.f32 	%f105, %f81, %f83;
	add.s64 	%rd106, %rd106, 2;
$L__BB0_11:
	setp.eq.s32 	%p23, %r9, 0;
	@%p23 bra 	$L__BB0_13;
	cvt.u32.u64 	%r73, %rd106;
	add.s32 	%r74, %r4, %r73;
	max.s32 	%r75, %r74, 0;
	cvt.u64.u32 	%rd91, %r75;
	setp.gt.u64 	%p24, %rd17, %rd91;
	selp.b32 	%r76, %r75, %r6, %p24;
	cvt.s64.s32 	%rd92, %r76;
	add.s64 	%rd93, %rd5, %rd92;
	add.s64 	%rd94, %rd2, %rd93;
	ld.global.u8 	%rs15, [%rd94];
	cvt.rn.f32.u16 	%f84, %rs15;
	add.s64 	%rd95, %rd106, %rd6;
	shl.b64 	%rd96, %rd95, 2;
	add.s64 	%rd97, %rd1, %rd96;
	ld.global.f32 	%f85, [%rd97];
	fma.rn.f32 	%f104, %f85, %f84, %f104;
	add.f32 	%f105, %f105, %f85;
$L__BB0_13:
	add.s64 	%rd103, %rd103, 1;
	setp.ne.s64 	%p25, %rd103, %rd3;
	@%p25 bra 	$L__BB0_2;
$L__BB0_14:
	cvta.to.global.u64 	%rd98, %rd16;
	cvt.u64.u32 	%rd99, %r2;
	cvt.u64.u32 	%rd100, %r1;
	setp.gt.f32 	%p26, %f105, 0f00000000;
	div.rn.f32 	%f86, %f104, %f105;
	selp.f32 	%f87, %f86, %f104, %p26;
	cvt.rzi.u32.f32 	%r77, %f87;
	mad.lo.s64 	%rd101, %rd17, %rd100, %rd99;
	add.s64 	%rd102, %rd98, %rd101;
	st.global.u8 	[%rd102], %r77;
	ret;

}


// ===== COMPILED SASS (sm_100) =====

	.target	sm_100

	.elftype	@"ET_EXEC"


//--------------------- .note.nv.tkinfo           --------------------------
	.section	.note.nv.tkinfo,"",@"SHT_NOTE"
	.sectionflags	@"SHF_NOTE_NV_TKINFO"
	.tkinfo
        /*0018*/ 	.word	0x00000002
        /*0030*/ 	.string	""
        /*0030*/ 	.string	"ptxas"
        /*0030*/ 	.string	"Cuda compilation tools, release 13.0, V13.0.88"
        /*0030*/ 	.string	"Build cuda_13.0.r13.0/compiler.36424714_0"
        /*0030*/ 	.string	"-arch sm_100 -m 64 "



//--------------------- .note.nv.cuinfo           --------------------------
	.section	.note.nv.cuinfo,"",@"SHT_NOTE"
	.sectionflags	@"SHF_NOTE_NV_CUINFO"
        /*0018*/ 	.short	0x0002
        /*001a*/ 	.short	0x0064
        /*001c*/ 	.short	0x0082
	.zero		2


//--------------------- .nv.info                  --------------------------
	.section	.nv.info,"",@"SHT_CUDA_INFO"
	.align	4


	//----- nvinfo : EIATTR_REGCOUNT
	.align		4
        /*0000*/ 	.byte	0x04, 0x2f
        /*0002*/ 	.short	(.L_1 - .L_0)
	.align		4
.L_0:
        /*0004*/ 	.word	index@(_Z18convolution_kerneliPfPhS0_mm)
        /*0008*/ 	.word	0x00000020


	//----- nvinfo : EIATTR_FRAME_SIZE
	.align		4
.L_1:
        /*000c*/ 	.byte	0x04, 0x11
        /*000e*/ 	.short	(.L_3 - .L_2)
	.align		4
.L_2:
        /*0010*/ 	.word	index@($__internal_0_$__cuda_sm3x_div_rn_noftz_f32_slowpath)
        /*0014*/ 	.word	0x00000000


	//----- nvinfo : EIATTR_FRAME_SIZE
	.align		4
.L_3:
        /*0018*/ 	.byte	0x04, 0x11
        /*001a*/ 	.short	(.L_5 - .L_4)
	.align		4
.L_4:
        /*001c*/ 	.word	index@(_Z18convolution_kerneliPfPhS0_mm)
        /*0020*/ 	.word	0x00000000


	//----- nvinfo : EIATTR_MIN_STACK_SIZE
	.align		4
.L_5:
        /*0024*/ 	.byte	0x04, 0x12
        /*0026*/ 	.short	(.L_7 - .L_6)
	.align		4
.L_6:
        /*0028*/ 	.word	index@(_Z18convolution_kerneliPfPhS0_mm)
        /*002c*/ 	.word	0x00000000
.L_7:


//--------------------- .nv.compat                --------------------------
	.section	.nv.compat,"",@"SHT_CUDA_COMPAT_INFO"
	.align	4
        /*0000*/ 	.byte	0x02, 0x09, 0x00, 0x00, 0x02, 0x02, 0x01, 0x00, 0x02, 0x05, 0x05, 0x00, 0x03, 0x07, 0x01, 0x01
        /*0010*/ 	.byte	0x02, 0x03, 0x00, 0x00, 0x02, 0x06, 0x01, 0x00, 0x04, 0x0b, 0x08, 0x00, 0x01, 0x00, 0x00, 0x00
        /*0020*/ 	.byte	0x00, 0x00, 0x00, 0x00


//--------------------- .nv.info._Z18convolution_kerneliPfPhS0_mm --------------------------
	.section	.nv.info._Z18convolution_kerneliPfPhS0_mm,"",@"SHT_CUDA_INFO"
	.sectionflags	@""
	.align	4


	//----- nvinfo : EIATTR_CUDA_API_VERSION
	.align		4
        /*0000*/ 	.byte	0x04, 0x37
        /*0002*/ 	.short	(.L_9 - .L_8)
.L_8:
        /*0004*/ 	.word	0x00000082


	//----- nvinfo : EIATTR_KPARAM_INFO
	.align		4
.L_9:
        /*0008*/ 	.byte	0x04, 0x17
        /*000a*/ 	.short	(.L_11 - .L_10)
.L_10:
        /*000c*/ 	.word	0x00000000
        /*0010*/ 	.short	0x0005
        /*0012*/ 	.short	0x0028
        /*0014*/ 	.byte	0x00, 0xf0, 0x21, 0x00


	//----- nvinfo : EIATTR_KPARAM_INFO
	.align		4
.L_11:
        /*0018*/ 	.byte	0x04, 0x17
        /*001a*/ 	.short	(.L_13 - .L_12)
.L_12:
        /*001c*/ 	.word	0x00000000
        /*0020*/ 	.short	0x0004
        /*0022*/ 	.short	0x0020
        /*0024*/ 	.byte	0x00, 0xf0, 0x21, 0x00


	//----- nvinfo : EIATTR_KPARAM_INFO
	.align		4
.L_13:
        /*0028*/ 	.byte	0x04, 0x17
        /*002a*/ 	.short	(.L_15 - .L_14)
.L_14:
        /*002c*/ 	.word	0x00000000
        /*0030*/ 	.short	0x0003
        /*0032*/ 	.short	0x0018
        /*0034*/ 	.byte	0x00, 0xf5, 0x21, 0x00


	//----- nvinfo : EIATTR_KPARAM_INFO
	.align		4
.L_15:
        /*0038*/ 	.byte	0x04, 0x17
        /*003a*/ 	.short	(.L_17 - .L_16)
.L_16:
        /*003c*/ 	.word	0x00000000
        /*0040*/ 	.short	0x0002
        /*0042*/ 	.short	0x0010
        /*0044*/ 	.byte	0x00, 0xf5, 0x21, 0x00


	//----- nvinfo : EIATTR_KPARAM_INFO
	.align		4
.L_17:
        /*0048*/ 	.byte	0x04, 0x17
        /*004a*/ 	.short	(.L_19 - .L_18)
.L_18:
        /*004c*/ 	.word	0x00000000
        /*0050*/ 	.short	0x0001
        /*0052*/ 	.short	0x0008
        /*0054*/ 	.byte	0x00, 0xf5, 0x21, 0x00


	//----- nvinfo : EIATTR_KPARAM_INFO
	.align		4
.L_19:
        /*0058*/ 	.byte	0x04, 0x17
        /*005a*/ 	.short	(.L_21 - .L_20)
.L_20:
        /*005c*/ 	.word	0x00000000
        /*0060*/ 	.short	0x0000
        /*0062*/ 	.short	0x0000
        /*0064*/ 	.byte	0x00, 0xf0, 0x11, 0x00


	//----- nvinfo : EIATTR_SPARSE_MMA_MASK
	.align		4
.L_21:
        /*0068*/ 	.byte	0x03, 0x50
        /*006a*/ 	.short	0x0000


	//----- nvinfo : EIATTR_MAXREG_COUNT
	.align		4
        /*006c*/ 	.byte	0x03, 0x1b
        /*006e*/ 	.short	0x00ff


	//----- nvinfo : EIATTR_MERCURY_ISA_VERSION
	.align		4
        /*0070*/ 	.byte	0x03, 0x5f
        /*0072*/ 	.short	0x0101


	//----- nvinfo : EIATTR_VRC_CTA_INIT_COUNT
	.align		4
        /*0074*/ 	.byte	0x02, 0x4a
	.zero		1
	.zero		1


	//----- nvinfo : EIATTR_EXIT_INSTR_OFFSETS
	.align		4
        /*0078*/ 	.byte	0x04, 0x1c
        /*007a*/ 	.short	(.L_23 - .L_22)


	//   ....[0]....
.L_22:
        /*007c*/ 	.word	0x000015a0


	//----- nvinfo : EIATTR_CRS_STACK_SIZE
	.align		4
.L_23:
        /*0080*/ 	.byte	0x04, 0x1e
        /*0082*/ 	.short	(.L_25 - .L_24)
.L_24:
        /*0084*/ 	.word	0x00000000


	//----- nvinfo : EIATTR_CBANK_PARAM_SIZE
	.align		4
.L_25:
        /*0088*/ 	.byte	0x03, 0x19
        /*008a*/ 	.short	0x0030


	//----- nvinfo : EIATTR_PARAM_CBANK
	.align		4
        /*008c*/ 	.byte	0x04, 0x0a
        /*008e*/ 	.short	(.L_27 - .L_26)
	.align		4
.L_26:
        /*0090*/ 	.word	index@(.nv.constant0._Z18convolution_kerneliPfPhS0_mm)
        /*0094*/ 	.short	0x0380
        /*0096*/ 	.short	0x0030


	//----- nvinfo : EIATTR_SW_WAR
	.align		4
.L_27:
        /*0098*/ 	.byte	0x04, 0x36
        /*009a*/ 	.short	(.L_29 - .L_28)
.L_28:
        /*009c*/ 	.word	0x00000008
.L_29:


//--------------------- .nv.callgraph             --------------------------
	.section	.nv.callgraph,"",@"SHT_CUDA_CALLGRAPH"
	.align	4
	.sectionentsize	8
	.align		4
        /*0000*/ 	.word	0x00000000
	.align		4
        /*0004*/ 	.word	0xffffffff
	.align		4
        /*0008*/ 	.word	0x00000000
	.align		4
        /*000c*/ 	.word	0xfffffffe
	.align		4
        /*0010*/ 	.word	0x00000000
	.align		4
        /*0014*/ 	.word	0xfffffffd
	.align		4
        /*0018*/ 	.word	0x00000000
	.align		4
        /*001c*/ 	.word	0xfffffffc


//--------------------- .text._Z18convolution_kerneliPfPhS0_mm --------------------------
	.section	.text._Z18convolution_kerneliPfPhS0_mm,"ax",@progbits
	.align	128
        .global         _Z18convolution_kerneliPfPhS0_mm
        .type           _Z18convolution_kerneliPfPhS0_mm,@function
        .size           _Z18convolution_kerneliPfPhS0_mm,(.L_x_21 - _Z18convolution_kerneliPfPhS0_mm)
        .other          _Z18convolution_kerneliPfPhS0_mm,@"STO_CUDA_ENTRY STV_DEFAULT"
_Z18convolution_kerneliPfPhS0_mm:
.text._Z18convolution_kerneliPfPhS0_mm:
[----:B------:R-:W-:Y:S01]  /*0000*/  LDC R1, c[0x0][0x37c] ;  /* 0x0000df00ff017b82 */ /* 0x000fe20000000800 */
[----:B------:R-:W0:Y:S01]  /*0010*/  S2R R3, SR_TID.Y ;  /* 0x0000000000037919 */ /* 0x000e220000002200 */
[----:B------:R-:W1:Y:S06]  /*0020*/  LDCU UR12, c[0x0][0x380] ;  /* 0x00007000ff0c77ac */ /* 0x000e6c0008000800 */
[----:B------:R-:W0:Y:S01]  /*0030*/  LDC R0, c[0x0][0x364] ;  /* 0x0000d900ff007b82 */ /* 0x000e220000000800 */
[----:B------:R-:W-:Y:S01]  /*0040*/  IMAD.MOV.U32 R25, RZ, RZ, RZ ;  /* 0x000000ffff197224 */ /* 0x000fe200078e00ff */
[----:B------:R-:W2:Y:S01]  /*0050*/  S2R R13, SR_TID.X ;  /* 0x00000000000d7919 */ /* 0x000ea20000002100 */
[----:B------:R-:W-:Y:S01]  /*0060*/  IMAD.MOV.U32 R28, RZ, RZ, RZ ;  /* 0x000000ffff1c7224 */ /* 0x000fe200078e00ff */
[----:B------:R-:W3:Y:S04]  /*0070*/  LDCU.64 UR18, c[0x0][0x358] ;  /* 0x00006b00ff1277ac */ /* 0x000ee80008000a00 */
[----:B------:R-:W0:Y:S08]  /*0080*/  S2UR UR4, SR_CTAID.Y ;  /* 0x00000000000479c3 */ /* 0x000e300000002600 */
[----:B------:R-:W2:Y:S01]  /*0090*/  S2UR UR5, SR_CTAID.X ;  /* 0x00000000000579c3 */ /* 0x000ea20000002500 */
[----:B-1----:R-:W-:-:S07]  /*00a0*/  UISETP.NE.AND UP0, UPT, UR12, URZ, UPT ;  /* 0x000000ff0c00728c */ /* 0x002fce000bf05270 */
[----:B------:R-:W2:Y:S01]  /*00b0*/  LDC R12, c[0x0][0x360] ;  /* 0x0000d800ff0c7b82 */ /* 0x000ea20000000800 */
[----:B0-----:R-:W-:Y:S02]  /*00c0*/  IMAD R0, R0, UR4, R3 ;  /* 0x0000000400007c24 */ /* 0x001fe4000f8e0203 */
[----:B--2---:R-:W-:Y:S01]  /*00d0*/  IMAD R12, R12, UR5, R13 ;  /* 0x000000050c0c7c24 */ /* 0x004fe2000f8e020d */
[----:B---3--:R-:W-:Y:S06]  /*00e0*/  BRA.U !UP0, `(.L_x_0) ;  /* 0x0000001108d07547 */ /* 0x008fec000b800000 */
[----:B------:R-:W0:Y:S01]  /*00f0*/  LDCU UR10, c[0x0][0x3a0] ;  /* 0x00007400ff0a77ac */ /* 0x000e220008000800 */
[----:B------:R-:W-:Y:S02]  /*0100*/  IMAD.MOV.U32 R28, RZ, RZ, RZ ;  /* 0x000000ffff1c7224 */ /* 0x000fe400078e00ff */
[----:B------:R-:W-:Y:S01]  /*0110*/  IMAD.MOV.U32 R25, RZ, RZ, RZ ;  /* 0x000000ffff197224 */ /* 0x000fe200078e00ff */
[----:B------:R-:W-:Y:S02]  /*0120*/  UIADD3 UR4, UPT, UPT, UR12, -0x1, URZ ;  /* 0xffffffff0c047890 */ /* 0x000fe4000fffe0ff */
[----:B------:R-:W-:Y:S02]  /*0130*/  USHF.R.S32.HI UR12, URZ, 0x1f, UR12 ;  /* 0x0000001fff0c7899 */ /* 0x000fe4000801140c */
[----:B------:R-:W-:Y:S01]  /*0140*/  ULEA.HI UR4, UR4, UR4, URZ, 0x1 ;  /* 0x0000000404047291 */ /* 0x000fe2000f8f08ff */
[----:B------:R-:W-:Y:S01]  /*0150*/  UMOV UR6, URZ ;  /* 0x000000ff00067c82 */ /* 0x000fe20008000000 */
[----:B------:R-:W-:-:S02]  /*0160*/  UMOV UR7, URZ ;  /* 0x000000ff00077c82 */ /* 0x000fc40008000000 */
[----:B------:R-:W-:-:S06]  /*0170*/  USHF.R.S32.HI UR4, URZ, 0x1, UR4 ;  /* 0x00000001ff047899 */ /* 0x000fcc0008011404 */
[----:B------:R-:W-:Y:S01]  /*0180*/  VIADD R4, R0, -UR4 ;  /* 0x8000000400047c36 */ /* 0x000fe20008000000 */
[----:B0-----:R-:W-:Y:S01]  /*0190*/  UIADD3 UR10, UPT, UPT, UR10, -0x1, URZ ;  /* 0xffffffff0a0a7890 */ /* 0x001fe2000fffe0ff */
[----:B------:R-:W-:-:S11]  /*01a0*/  VIADD R5, R12, -UR4 ;  /* 0x800000040c057c36 */ /* 0x000fd60008000000 */
.L_x_6:
[----:B------:R-:W0:Y:S01]  /*01b0*/  LDCU UR22, c[0x0][0x380] ;  /* 0x00007000ff1677ac */ /* 0x000e220008000800 */
[----:B------:R-:W-:Y:S01]  /*01c0*/  VIADDMNMX R2, R4, UR6, RZ, !PT ;  /* 0x0000000604027c46 */ /* 0x000fe2000f8001ff */
[----:B------:R-:W1:Y:S01]  /*01d0*/  LDCU.64 UR14, c[0x0][0x3a8] ;  /* 0x00007500ff0e77ac */ /* 0x000e620008000a00 */
[----:B------:R-:W2:Y:S01]  /*01e0*/  LDCU UR5, c[0x0][0x3a8] ;  /* 0x00007500ff0577ac */ /* 0x000ea20008000800 */
[----:B0-----:R-:W-:Y:S02]  /*01f0*/  UIMAD UR4, UR7, UR22, URZ ;  /* 0x00000016070472a4 */ /* 0x001fe4000f8e02ff */
[----:B------:R-:W-:Y:S02]  /*0200*/  UISETP.GE.U32.AND UP1, UPT, UR22, 0x8, UPT ;  /* 0x000000081600788c */ /* 0x000fe4000bf26070 */
[----:B------:R-:W-:Y:S01]  /*0210*/  UIMAD.WIDE.U32 UR8, UR6, UR22, URZ ;  /* 0x00000016060872a5 */ /* 0x000fe2000f8e00ff */
[----:B-1----:R-:W-:Y:S01]  /*0220*/  ISETP.GE.U32.AND P0, PT, R2, UR14, PT ;  /* 0x0000000e02007c0c */ /* 0x002fe2000bf06070 */
[----:B------:R-:W-:-:S02]  /*0230*/  UIMAD UR4, UR12, UR6, UR4 ;  /* 0x000000060c0472a4 */ /* 0x000fc4000f8e0204 */
[----:B------:R-:W-:Y:S01]  /*0240*/  UIADD3 UR6, UP0, UPT, UR6, 0x1, URZ ;  /* 0x0000000106067890 */ /* 0x000fe2000ff1e0ff */
[----:B------:R-:W-:Y:S01]  /*0250*/  ISETP.GE.U32.AND.EX P0, PT, RZ, UR15, PT, P0 ;  /* 0x0000000fff007c0c */ /* 0x000fe2000bf06100 */
[----:B--2---:R-:W-:Y:S02]  /*0260*/  UIADD3 UR5, UPT, UPT, UR5, -0x1, URZ ;  /* 0xffffffff05057890 */ /* 0x004fe4000fffe0ff */
[----:B------:R-:W-:Y:S02]  /*0270*/  UIADD3.X UR7, UPT, UPT, URZ, UR7, URZ, UP0, !UPT ;  /* 0x00000007ff077290 */ /* 0x000fe400087fe4ff */
[----:B------:R-:W-:Y:S02]  /*0280*/  UISETP.NE.U32.AND UP0, UPT, UR6, UR22, UPT ;  /* 0x000000160600728c */ /* 0x000fe4000bf05070 */
[----:B------:R-:W-:Y:S01]  /*0290*/  UIADD3 UR15, UPT, UPT, UR9, UR4, URZ ;  /* 0x00000004090f7290 */ /* 0x000fe2000fffe0ff */
[----:B------:R-:W-:Y:S01]  /*02a0*/  SEL R2, R2, UR5, !P0 ;  /* 0x0000000502027c07 */ /* 0x000fe2000c000000 */
[----:B------:R-:W-:Y:S01]  /*02b0*/  UISETP.NE.AND.EX UP0, UPT, UR7, UR12, UPT, UP0 ;  /* 0x0000000c0700728c */ /* 0x000fe2000bf05300 */
[----:B------:R-:W-:Y:S01]  /*02c0*/  UMOV UR4, URZ ;  /* 0x000000ff00047c82 */ /* 0x000fe20008000000 */
[----:B------:R-:W-:Y:S01]  /*02d0*/  UMOV UR5, URZ ;  /* 0x000000ff00057c82 */ /* 0x000fe20008000000 */
[----:B------:R-:W-:Y:S08]  /*02e0*/  BRA.U !UP1, `(.L_x_1) ;  /* 0x0000000509fc7547 */ /* 0x000ff0000b800000 */
[----:B------:R-:W0:Y:S01]  /*02f0*/  LDCU.64 UR24, c[0x0][0x3a0] ;  /* 0x00007400ff1877ac */ /* 0x000e220008000a00 */
[----:B------:R-:W1:Y:S01]  /*0300*/  LDCU.64 UR16, c[0x0][0x390] ;  /* 0x00007200ff1077ac */ /* 0x000e620008000a00 */
[----:B------:R-:W2:Y:S01]  /*0310*/  LDCU.64 UR20, c[0x0][0x388] ;  /* 0x00007100ff1477ac */ /* 0x000ea20008000a00 */
[----:B------:R-:W-:Y:S01]  /*0320*/  UMOV UR4, URZ ;  /* 0x000000ff00047c82 */ /* 0x000fe20008000000 */
[----:B------:R-:W-:-:S05]  /*0330*/  UMOV UR5, URZ ;  /* 0x000000ff00057c82 */ /* 0x000fca0008000000 */
.L_x_2:
[----:B------:R-:W-:Y:S01]  /*0340*/  VIADD R7, R5, UR4 ;  /* 0x0000000405077c36 */ /* 0x000fe20008000000 */
[----:B------:R-:W-:Y:S01]  /*0350*/  SHF.R.S32.HI R3, RZ, 0x1f, R2 ;  /* 0x0000001fff037819 */ /* 0x000fe20000011402 */
[----:B------:R-:W-:-:S03]  /*0360*/  UIADD3 UR11, UP1, UPT, UR4, UR8, URZ ;  /* 0x00000008040b7290 */ /* 0x000fc6000ff3e0ff */
[----:B------:R-:W-:Y:S01]  /*0370*/  VIADDMNMX R10, R7, 0x1, RZ, !PT ;  /* 0x00000001070a7846 */ /* 0x000fe200078001ff */
[----:B0-----:R-:W-:Y:S01]  /*0380*/  IMAD R3, R3, UR24, RZ ;  /* 0x0000001803037c24 */ /* 0x001fe2000f8e02ff */
[----:B------:R-:W-:Y:S01]  /*0390*/  VIMNMX R8, PT, PT, RZ, R7, !PT ;  /* 0x00000007ff087248 */ /* 0x000fe20007fe0100 */
[----:B------:R-:W-:Y:S01]  /*03a0*/  UIADD3.X UR13, UPT, UPT, UR5, UR15, URZ, UP1, !UPT ;  /* 0x0000000f050d7290 */ /* 0x000fe20008ffe4ff */
[----:B------:R-:W-:Y:S01]  /*03b0*/  ISETP.GE.U32.AND P1, PT, R10, UR24, PT ;  /* 0x000000180a007c0c */ /* 0x000fe2000bf26070 */
[----:B------:R-:W-:Y:S01]  /*03c0*/  IMAD R6, R2, UR25, R3 ;  /* 0x0000001902067c24 */ /* 0x000fe2000f8e0203 */
[----:B------:R-:W-:Y:S02]  /*03d0*/  ISETP.GE.U32.AND P0, PT, R8, UR24, PT ;  /* 0x0000001808007c0c */ /* 0x000fe4000bf06070 */
[----:B------:R-:W-:Y:S02]  /*03e0*/  ISETP.GE.U32.AND.EX P1, PT, RZ, UR25, PT, P1 ;  /* 0x00000019ff007c0c */ /* 0x000fe4000bf26110 */
[----:B------:R-:W-:-:S02]  /*03f0*/  ISETP.GE.U32.AND.EX P0, PT, RZ, UR25, PT, P0 ;  /* 0x00000019ff007c0c */ /* 0x000fc4000bf06100 */
[----:B------:R-:W-:Y:S02]  /*0400*/  SEL R10, R10, UR10, !P1 ;  /* 0x0000000a0a0a7c07 */ /* 0x000fe4000c800000 */
[C---:B------:R-:W-:Y:S02]  /*0410*/  VIADDMNMX R14, R7.reuse, 0x2, RZ, !PT ;  /* 0x00000002070e7846 */ /* 0x040fe400078001ff */
[--C-:B------:R-:W-:Y:S02]  /*0420*/  SHF.R.S32.HI R11, RZ, 0x1f, R10.reuse ;  /* 0x0000001fff0b7819 */ /* 0x100fe4000001140a */
[----:B------:R-:W-:Y:S02]  /*0430*/  SEL R8, R8, UR10, !P0 ;  /* 0x0000000a08087c07 */ /* 0x000fe4000c000000 */
[----:B------:R-:W-:Y:S01]  /*0440*/  ISETP.GE.U32.AND P0, PT, R14, UR24, PT ;  /* 0x000000180e007c0c */ /* 0x000fe2000bf06070 */
[----:B------:R-:W-:Y:S01]  /*0450*/  IMAD.WIDE.U32 R10, R2, UR24, R10 ;  /* 0x00000018020a7c25 */ /* 0x000fe2000f8e000a */
[----:B------:R-:W-:-:S02]  /*0460*/  VIADDMNMX R16, R7, 0x5, RZ, !PT ;  /* 0x0000000507107846 */ /* 0x000fc400078001ff */
[----:B------:R-:W-:Y:S02]  /*0470*/  ISETP.GE.U32.AND.EX P0, PT, RZ, UR25, PT, P0 ;  /* 0x00000019ff007c0c */ /* 0x000fe4000bf06100 */
[----:B-1----:R-:W-:Y:S02]  /*0480*/  IADD3 R22, P2, PT, R10, UR16, RZ ;  /* 0x000000100a167c10 */ /* 0x002fe4000ff5e0ff */
[----:B------:R-:W-:Y:S02]  /*0490*/  VIADDMNMX R10, R7, 0x3, RZ, !PT ;  /* 0x00000003070a7846 */ /* 0x000fe400078001ff */
[----:B------:R-:W-:Y:S02]  /*04a0*/  SEL R14, R14, UR10, !P0 ;  /* 0x0000000a0e0e7c07 */ /* 0x000fe4000c000000 */
[----:B------:R-:W-:Y:S02]  /*04b0*/  ISETP.GE.U32.AND P0, PT, R10, UR24, PT ;  /* 0x000000180a007c0c */ /* 0x000fe4000bf06070 */
[----:B------:R-:W-:-:S02]  /*04c0*/  SHF.R.S32.HI R9, RZ, 0x1f, R8 ;  /* 0x0000001fff097819 */ /* 0x000fc40000011408 */
[----:B------:R-:W-:Y:S02]  /*04d0*/  ISETP.GE.U32.AND.EX P0, PT, RZ, UR25, PT, P0 ;  /* 0x00000019ff007c0c */ /* 0x000fe4000bf06100 */
[----:B------:R-:W-:Y:S01]  /*04e0*/  ISETP.GE.U32.AND P3, PT, R16, UR24, PT ;  /* 0x0000001810007c0c */ /* 0x000fe2000bf66070 */
[----:B------:R-:W-:Y:S01]  /*04f0*/  IMAD.WIDE.U32 R8, R2, UR24, R8 ;  /* 0x0000001802087c25 */ /* 0x000fe2000f8e0008 */
[--C-:B------:R-:W-:Y:S02]  /*0500*/  SHF.R.S32.HI R15, RZ, 0x1f, R14.reuse ;  /* 0x0000001fff0f7819 */ /* 0x100fe4000001140e */
[----:B------:R-:W-:Y:S02]  /*0510*/  SEL R10, R10, UR10, !P0 ;  /* 0x0000000a0a0a7c07 */ /* 0x000fe4000c000000 */
[----:B------:R-:W-:Y:S01]  /*0520*/  ISETP.GE.U32.AND.EX P3, PT, RZ, UR25, PT, P3 ;  /* 0x00000019ff007c0c */ /* 0x000fe2000bf66130 */
[----:B------:R-:W-:Y:S01]  /*0530*/  IMAD.WIDE.U32 R14, R2, UR24, R14 ;  /* 0x00000018020e7c25 */ /* 0x000fe2000f8e000e */
[----:B------:R-:W-:-:S02]  /*0540*/  IADD3.X R23, PT, PT, R6, UR17, R11, P2, !PT ;  /* 0x0000001106177c10 */ /* 0x000fc400097fe40b */
[--C-:B------:R-:W-:Y:S02]  /*0550*/  SHF.R.S32.HI R11, RZ, 0x1f, R10.reuse ;  /* 0x0000001fff0b7819 */ /* 0x100fe4000001140a */
[----:B------:R-:W-:Y:S02]  /*0560*/  IADD3 R26, P1, PT, R8, UR16, RZ ;  /* 0x00000010081a7c10 */ /* 0x000fe4000ff3e0ff */
[----:B------:R-:W-:Y:S01]  /*0570*/  SEL R16, R16, UR10, !P3 ;  /* 0x0000000a10107c07 */ /* 0x000fe2000d800000 */
[----:B------:R-:W-:Y:S01]  /*0580*/  IMAD.WIDE.U32 R10, R2, UR24, R10 ;  /* 0x00000018020a7c25 */ /* 0x000fe2000f8e000a */
[----:B------:R-:W-:Y:S01]  /*0590*/  VIADDMNMX R8, R7, 0x4, RZ, !PT ;  /* 0x0000000407087846 */ /* 0x000fe200078001ff */
[----:B--2---:R-:W-:Y:S01]  /*05a0*/  ULEA UR14, UP1, UR11, UR20, 0x2 ;  /* 0x000000140b0e7291 */ /* 0x004fe2000f8210ff */
[----:B------:R-:W-:Y:S01]  /*05b0*/  IADD3.X R27, PT, PT, R9, UR17, R6, P1, !PT ;  /* 0x00000011091b7c10 */ /* 0x000fe20008ffe406 */
[----:B------:R-:W2:Y:S01]  /*05c0*/  LDG.E.U8 R23, desc[UR18][R22.64] ;  /* 0x0000001216177981 */ /* 0x000ea2000c1e1100 */
[----:B------:R-:W-:-:S02]  /*05d0*/  IADD3 R20, P0, PT, R14, UR16, RZ ;  /* 0x000000100e147c10 */ /* 0x000fc4000ff1e0ff */
[--C-:B------:R-:W-:Y:S02]  /*05e0*/  SHF.R.S32.HI R17, RZ, 0x1f, R16.reuse ;  /* 0x0000001fff117819 */ /* 0x100fe40000011410 */
[----:B------:R-:W-:Y:S02]  /*05f0*/  ISETP.GE.U32.AND P1, PT, R8, UR24, PT ;  /* 0x0000001808007c0c */ /* 0x000fe4000bf26070 */
[----:B------:R-:W-:Y:S01]  /*0600*/  VIADDMNMX R3, R7, 0x6, RZ, !PT ;  /* 0x0000000607037846 */ /* 0x000fe200078001ff */
[----:B------:R-:W-:Y:S01]  /*0610*/  IMAD.WIDE.U32 R16, R2, UR24, R16 ;  /* 0x0000001802107c25 */ /* 0x000fe2000f8e0010 */
[----:B------:R-:W-:Y:S02]  /*0620*/  IADD3.X R21, PT, PT, R6, UR17, R15, P0, !PT ;  /* 0x0000001106157c10 */ /* 0x000fe400087fe40f */
[----:B------:R-:W-:Y:S02]  /*0630*/  ISETP.GE.U32.AND.EX P1, PT, RZ, UR25, PT, P1 ;  /* 0x00000019ff007c0c */ /* 0x000fe4000bf26110 */
[----:B------:R-:W-:Y:S01]  /*0640*/  IADD3 R10, P0, PT, R10, UR16, RZ ;  /* 0x000000100a0a7c10 */ /* 0x000fe2000ff1e0ff */
[----:B------:R-:W-:Y:S01]  /*0650*/  ULEA.HI.X UR13, UR11, UR21, UR13, 0x2, UP1 ;  /* 0x000000150b0d7291 */ /* 0x000fe200088f140d */
[----:B------:R-:W-:Y:S01]  /*0660*/  ISETP.GE.U32.AND P2, PT, R3, UR24, PT ;  /* 0x0000001803007c0c */ /* 0x000fe2000bf46070 */
[----:B------:R-:W3:Y:S01]  /*0670*/  LDG.E.U8 R21, desc[UR18][R20.64] ;  /* 0x0000001214157981 */ /* 0x000ee2000c1e1100 */
[----:B------:R-:W-:-:S02]  /*0680*/  SEL R8, R8, UR10, !P1 ;  /* 0x0000000a08087c07 */ /* 0x000fc4000c800000 */
[----:B------:R-:W-:Y:S02]  /*0690*/  IADD3.X R11, PT, PT, R6, UR17, R11, P0, !PT ;  /* 0x00000011060b7c10 */ /* 0x000fe400087fe40b */
[----:B------:R-:W-:Y:S02]  /*06a0*/  IADD3 R18, P0, PT, R16, UR16, RZ ;  /* 0x0000001010127c10 */ /* 0x000fe4000ff1e0ff */
[----:B------:R-:W-:Y:S02]  /*06b0*/  ISETP.GE.U32.AND.EX P2, PT, RZ, UR25, PT, P2 ;  /* 0x00000019ff007c0c */ /* 0x000fe4000bf46120 */
[----:B------:R-:W-:Y:S02]  /*06c0*/  VIADDMNMX R24, R7, 0x7, RZ, !PT ;  /* 0x0000000707187846 */ /* 0x000fe400078001ff */
[--C-:B------:R-:W-:Y:S01]  /*06d0*/  SHF.R.S32.HI R9, RZ, 0x1f, R8.reuse ;  /* 0x0000001fff097819 */ /* 0x100fe20000011408 */
[----:B------:R-:W-:Y:S01]  /*06e0*/  IMAD.U32 R16, RZ, RZ, UR14 ;  /* 0x0000000eff107e24 */ /* 0x000fe2000f8e00ff */
[----:B------:R-:W-:Y:S01]  /*06f0*/  IADD3.X R19, PT, PT, R6, UR17, R17, P0, !PT ;  /* 0x0000001106137c10 */ /* 0x000fe200087fe411 */
[----:B------:R-:W-:Y:S01]  /*0700*/  IMAD.U32 R17, RZ, RZ, UR13 ;  /* 0x0000000dff117e24 */ /* 0x000fe2000f8e00ff */
[----:B------:R-:W-:Y:S01]  /*0710*/  SEL R14, R3, UR10, !P2 ;  /* 0x0000000a030e7c07 */ /* 0x000fe2000d000000 */
[----:B------:R-:W-:Y:S01]  /*0720*/  IMAD.WIDE.U32 R8, R2, UR24, R8 ;  /* 0x0000001802087c25 */ /* 0x000fe2000f8e0008 */
[----:B------:R-:W-:Y:S01]  /*0730*/  ISETP.GE.U32.AND P0, PT, R24, UR24, PT ;  /* 0x0000001818007c0c */ /* 0x000fe2000bf06070 */
[----:B------:R-:W4:Y:S01]  /*0740*/  LDG.E.U8 R3, desc[UR18][R26.64] ;  /* 0x000000121a037981 */ /* 0x000f22000c1e1100 */
[----:B------:R-:W-:-:S02]  /*0750*/  SHF.R.S32.HI R15, RZ, 0x1f, R14 ;  /* 0x0000001fff0f7819 */ /* 0x000fc4000001140e */
[----:B------:R-:W-:Y:S01]  /*0760*/  ISETP.GE.U32.AND.EX P0, PT, RZ, UR25, PT, P0 ;  /* 0x00000019ff007c0c */ /* 0x000fe2000bf06100 */
[----:B------:R0:W5:Y:S01]  /*0770*/  LDG.E.U8 R7, desc[UR18][R18.64] ;  /* 0x0000001212077981 */ /* 0x000162000c1e1100 */
[----:B------:R-:W-:Y:S01]  /*0780*/  IADD3 R8, P1, PT, R8, UR16, RZ ;  /* 0x0000001008087c10 */ /* 0x000fe2000ff3e0ff */
[----:B------:R-:W-:Y:S02]  /*0790*/  IMAD.WIDE.U32 R14, R2, UR24, R14 ;  /* 0x00000018020e7c25 */ /* 0x000fe4000f8e000e */
[----:B------:R-:W5:Y:S01]  /*07a0*/  LDG.E.U8 R11, desc[UR18][R10.64] ;  /* 0x000000120a0b7981 */ /* 0x000f62000c1e1100 */
[----:B------:R-:W-:Y:S02]  /*07b0*/  IADD3.X R9, PT, PT, R6, UR17, R9, P1, !PT ;  /* 0x0000001106097c10 */ /* 0x000fe40008ffe409 */
[----:B------:R-:W-:Y:S01]  /*07c0*/  IADD3 R14, P1, PT, R14, UR16, RZ ;  /* 0x000000100e0e7c10 */ /* 0x000fe2000ff3e0ff */
[----:B------:R-:W2:Y:S01]  /*07d0*/  LDG.E R27, desc[UR18][R16.64] ;  /* 0x00000012101b7981 */ /* 0x000ea2000c1e1900 */
[----:B0-----:R-:W-:-:S03]  /*07e0*/  SEL R18, R24, UR10, !P0 ;  /* 0x0000000a18127c07 */ /* 0x001fc6000c000000 */
[----:B------:R-:W5:Y:S01]  /*07f0*/  LDG.E R26, desc[UR18][R16.64+0x4] ;  /* 0x00000412101a7981 */ /* 0x000f62000c1e1900 */
[----:B------:R-:W-:Y:S02]  /*0800*/  IADD3.X R15, PT, PT, R6, UR17, R15, P1, !PT ;  /* 0x00000011060f7c10 */ /* 0x000fe40008ffe40f */
[--C-:B------:R-:W-:Y:S01]  /*0810*/  SHF.R.S32.HI R19, RZ, 0x1f, R18.reuse ;  /* 0x0000001fff137819 */ /* 0x100fe20000011412 */
[----:B------:R-:W5:Y:S04]  /*0820*/  LDG.E R24, desc[UR18][R16.64+0x8] ;  /* 0x0000081210187981 */ /* 0x000f68000c1e1900 */
[----:B------:R-:W5:Y:S01]  /*0830*/  LDG.E.U8 R9, desc[UR18][R8.64] ;  /* 0x0000001208097981 */ /* 0x000f62000c1e1100 */
[----:B------:R-:W-:-:S03]  /*0840*/  IMAD.WIDE.U32 R18, R2, UR24, R18 ;  /* 0x0000001802127c25 */ /* 0x000fc6000f8e0012 */
[----:B------:R-:W5:Y:S01]  /*0850*/  LDG.E R22, desc[UR18][R16.64+0xc] ;  /* 0x00000c1210167981 */ /* 0x000f62000c1e1900 */
[----:B------:R-:W-:-:S03]  /*0860*/  IADD3 R18, P0, PT, R18, UR16, RZ ;  /* 0x0000001012127c10 */ /* 0x000fc6000ff1e0ff */
[----:B------:R-:W5:Y:S01]  /*0870*/  LDG.E R20, desc[UR18][R16.64+0x10] ;  /* 0x0000101210147981 */ /* 0x000f62000c1e1900 */
[----:B------:R-:W-:-:S03]  /*0880*/  IADD3.X R19, PT, PT, R6, UR17, R19, P0, !PT ;  /* 0x0000001106137c10 */ /* 0x000fc600087fe413 */
[----:B------:R-:W5:Y:S04]  /*0890*/  LDG.E.U8 R14, desc[UR18][R14.64] ;  /* 0x000000120e0e7981 */ /* 0x000f68000c1e1100 */
[----:B------:R-:W5:Y:S04]  /*08a0*/  LDG.E R10, desc[UR18][R16.64+0x14] ;  /* 0x00001412100a7981 */ /* 0x000f68000c1e1900 */
[----:B------:R-:W5:Y:S04]  /*08b0*/  LDG.E R8, desc[UR18][R16.64+0x18] ;  /* 0x0000181210087981 */ /* 0x000f68000c1e1900 */
[----:B------:R-:W5:Y:S04]  /*08c0*/  LDG.E.U8 R18, desc[UR18][R18.64] ;  /* 0x0000001212127981 */ /* 0x000f68000c1e1100 */
[----:B------:R0:W5:Y:S01]  /*08d0*/  LDG.E R29, desc[UR18][R16.64+0x1c] ;  /* 0x00001c12101d7981 */ /* 0x000162000c1e1900 */
[----:B------:R-:W-:-:S02]  /*08e0*/  UIADD3 UR4, UP1, UPT, UR4, 0x8, URZ ;  /* 0x0000000804047890 */ /* 0x000fc4000ff3e0ff */
[----:B------:R-:W-:Y:S02]  /*08f0*/  ULOP3.LUT UR11, UR22, 0xfffffff8, URZ, 0xc0, !UPT ;  /* 0xfffffff8160b7892 */ /* 0x000fe4000f8ec0ff */
[----:B------:R-:W-:Y:S02]  /*0900*/  UIADD3.X UR5, UPT, UPT, URZ, UR5, URZ, UP1, !UPT ;  /* 0x00000005ff057290 */ /* 0x000fe40008ffe4ff */
[----:B------:R-:W-:-:S04]  /*0910*/  UISETP.NE.U32.AND UP1, UPT, UR4, UR11, UPT ;  /* 0x0000000b0400728c */ /* 0x000fc8000bf25070 */
[----:B------:R-:W-:Y:S01]  /*0920*/  UISETP.NE.AND.EX UP1, UPT, UR5, UR12, UPT, UP1 ;  /* 0x0000000c0500728c */ /* 0x000fe2000bf25310 */
[----:B----4-:R-:W-:Y:S01]  /*0930*/  I2FP.F32.U32 R6, R3 ;  /* 0x0000000300067245 */ /* 0x010fe20000201000 */
[----:B--2---:R-:W-:Y:S01]  /*0940*/  FADD R3, R27, R28 ;  /* 0x0000001c1b037221 */ /* 0x004fe20000000000 */
[----:B------:R-:W-:-:S03]  /*0950*/  I2FP.F32.U32 R28, R23 ;  /* 0x00000017001c7245 */ /* 0x000fc60000201000 */
[----:B------:R-:W-:Y:S01]  /*0960*/  FFMA R25, R6, R27, R25 ;  /* 0x0000001b06197223 */ /* 0x000fe20000000019 */
[----:B---3--:R-:W-:Y:S01]  /*0970*/  I2FP.F32.U32 R6, R21 ;  /* 0x0000001500067245 */ /* 0x008fe20000201000 */
[----:B-----5:R-:W-:Y:S02]  /*0980*/  FADD R3, R3, R26 ;  /* 0x0000001a03037221 */ /* 0x020fe40000000000 */
[----:B------:R-:W-:Y:S01]  /*0990*/  FFMA R25, R28, R26, R25 ;  /* 0x0000001a1c197223 */ /* 0x000fe20000000019 */
[----:B0-----:R-:W-:Y:S01]  /*09a0*/  I2FP.F32.U32 R16, R11 ;  /* 0x0000000b00107245 */ /* 0x001fe20000201000 */
[----:B------:R-:W-:Y:S02]  /*09b0*/  FADD R3, R3, R24 ;  /* 0x0000001803037221 */ /* 0x000fe40000000000 */
[----:B------:R-:W-:Y:S01]  /*09c0*/  FFMA R25, R6, R24, R25 ;  /* 0x0000001806197223 */ /* 0x000fe20000000019 */
[----:B------:R-:W-:-:S03]  /*09d0*/  I2FP.F32.U32 R6, R9 ;  /* 0x0000000900067245 */ /* 0x000fc60000201000 */
[----:B------:R-:W-:Y:S01]  /*09e0*/  FFMA R25, R16, R22, R25 ;  /* 0x0000001610197223 */ /* 0x000fe20000000019 */
[----:B------:R-:W-:Y:S01]  /*09f0*/  FADD R3, R3, R22 ;  /* 0x0000001603037221 */ /* 0x000fe20000000000 */
[----:B------:R-:W-:Y:S02]  /*0a00*/  I2FP.F32.U32 R16, R7 ;  /* 0x0000000700107245 */ /* 0x000fe40000201000 */
[----:B------:R-:W-:Y:S01]  /*0a10*/  FFMA R25, R6, R20, R25 ;  /* 0x0000001406197223 */ /* 0x000fe20000000019 */
[----:B------:R-:W-:Y:S01]  /*0a20*/  FADD R3, R3, R20 ;  /* 0x0000001403037221 */ /* 0x000fe20000000000 */
[----:B------:R-:W-:Y:S02]  /*0a30*/  I2FP.F32.U32 R14, R14 ;  /* 0x0000000e000e7245 */ /* 0x000fe40000201000 */
[----:B------:R-:W-:Y:S01]  /*0a40*/  FFMA R25, R16, R10, R25 ;  /* 0x0000000a10197223 */ /* 0x000fe20000000019 */
[----:B------:R-:W-:-:S03]  /*0a50*/  FADD R3, R3, R10 ;  /* 0x0000000a03037221 */ /* 0x000fc60000000000 */
[----:B------:R-:W-:Y:S01]  /*0a60*/  FFMA R14, R14, R8, R25 ;  /* 0x000000080e0e7223 */ /* 0x000fe20000000019 */
[----:B------:R-:W-:Y:S01]  /*0a70*/  FADD R28, R3, R8 ;  /* 0x00000008031c7221 */ /* 0x000fe20000000000 */
[----:B------:R-:W-:-:S03]  /*0a80*/  I2FP.F32.U32 R25, R18 ;  /* 0x0000001200197245 */ /* 0x000fc60000201000 */
[----:B------:R-:W-:Y:S02]  /*0a90*/  FADD R28, R28, R29 ;  /* 0x0000001d1c1c7221 */ /* 0x000fe40000000000 */
[----:B------:R-:W-:Y:S01]  /*0aa0*/  FFMA R25, R25, R29, R14 ;  /* 0x0000001d19197223 */ /* 0x000fe2000000000e */
[----:B------:R-:W-:Y:S06]  /*0ab0*/  BRA.U UP1, `(.L_x_2) ;  /* 0xfffffff901207547 */ /* 0x000fec000b83ffff */
[----:B------:R-:W-:Y:S01]  /*0ac0*/  UMOV UR4, UR11 ;  /* 0x0000000b00047c82 */ /* 0x000fe20008000000 */
[----:B------:R-:W-:-:S05]  /*0ad0*/  UMOV UR5, UR12 ;  /* 0x0000000c00057c82 */ /* 0x000fca0008000000 */
.L_x_1:
[----:B------:R-:W0:Y:S02]  /*0ae0*/  LDCU UR11, c[0x0][0x380] ;  /* 0x00007000ff0b77ac */ /* 0x000e240008000800 */
[----:B0-----:R-:W-:-:S04]  /*0af0*/  ULOP3.LUT UR11, UR11, 0x7, URZ, 0xc0, !UPT ;  /* 0x000000070b0b7892 */ /* 0x001fc8000f8ec0ff */
[----:B------:R-:W-:-:S09]  /*0b00*/  UISETP.NE.AND UP1, UPT, UR11, URZ, UPT ;  /* 0x000000ff0b00728c */ /* 0x000fd2000bf25270 */
[----:B------:R-:W-:Y:S05]  /*0b10*/  BRA.U !UP1, `(.L_x_3) ;  /* 0x0000000909407547 */ /* 0x000fea000b800000 */
[----:B------:R-:W0:Y:S01]  /*0b20*/  LDCU UR13, c[0x0][0x380] ;  /* 0x00007000ff0d77ac */ /* 0x000e220008000800 */
[----:B------:R-:W-:-:S04]  /*0b30*/  UIADD3 UR11, UPT, UPT, UR11, -0x1, URZ ;  /* 0xffffffff0b0b7890 */ /* 0x000fc8000fffe0ff */
[----:B------:R-:W-:Y:S02]  /*0b40*/  UISETP.GE.U32.AND UP2, UPT, UR11, 0x3, UPT ;  /* 0x000000030b00788c */ /* 0x000fe4000bf46070 */
[----:B0-----:R-:W-:-:S04]  /*0b50*/  ULOP3.LUT UR20, UR13, 0x3, URZ, 0xc0, !UPT ;  /* 0x000000030d147892 */ /* 0x001fc8000f8ec0ff */
[----:B------:R-:W-:-:S03]  /*0b60*/  UISETP.NE.AND UP1, UPT, UR20, URZ, UPT ;  /* 0x000000ff1400728c */ /* 0x000fc6000bf25270 */
[----:B------:R-:W-:Y:S08]  /*0b70*/  BRA.U !UP2, `(.L_x_4) ;  /* 0x000000050a0c7547 */ /* 0x000ff0000b800000 */
[----:B------:R-:W0:Y:S01]  /*0b80*/  LDCU.64 UR16, c[0x0][0x388] ;  /* 0x00007100ff1077ac */ /* 0x000e220008000a00 */
[----:B------:R-:W-:Y:S01]  /*0b90*/  VIADD R3, R5, UR4 ;  /* 0x0000000405037c36 */ /* 0x000fe20008000000 */
[----:B------:R-:W-:Y:S01]  /*0ba0*/  SHF.R.S32.HI R9, RZ, 0x1f, R2 ;  /* 0x0000001fff097819 */ /* 0x000fe20000011402 */
[----:B------:R-:W1:Y:S03]  /*0bb0*/  LDCU.64 UR24, c[0x0][0x3a0] ;  /* 0x00007400ff1877ac */ /* 0x000e660008000a00 */
[----:B------:R-:W-:Y:S01]  /*0bc0*/  VIMNMX R6, PT, PT, RZ, R3, !PT ;  /* 0x00000003ff067248 */ /* 0x000fe20007fe0100 */
[----:B------:R-:W-:Y:S01]  /*0bd0*/  UIADD3 UR11, UP2, UPT, UR4, UR8, URZ ;  /* 0x00000008040b7290 */ /* 0x000fe2000ff5e0ff */
[C---:B------:R-:W-:Y:S02]  /*0be0*/  VIADDMNMX R8, R3.reuse, 0x1, RZ, !PT ;  /* 0x0000000103087846 */ /* 0x040fe400078001ff */
[C---:B------:R-:W-:Y:S01]  /*0bf0*/  VIADDMNMX R16, R3.reuse, 0x2, RZ, !PT ;  /* 0x0000000203107846 */ /* 0x040fe200078001ff */
[----:B------:R-:W-:Y:S01]  /*0c00*/  UIADD3.X UR13, UPT, UPT, UR5, UR15, URZ, UP2, !UPT ;  /* 0x0000000f050d7290 */ /* 0x000fe200097fe4ff */
[----:B------:R-:W-:Y:S01]  /*0c10*/  VIADDMNMX R14, R3, 0x3, RZ, !PT ;  /* 0x00000003030e7846 */ /* 0x000fe200078001ff */
[----:B0-----:R-:W-:Y:S01]  /*0c20*/  ULEA UR14, UP2, UR11, UR16, 0x2 ;  /* 0x000000100b0e7291 */ /* 0x001fe2000f8410ff */
[----:B-1----:R-:W-:-:S03]  /*0c30*/  ISETP.GE.U32.AND P1, PT, R6, UR24, PT ;  /* 0x0000001806007c0c */ /* 0x002fc6000bf26070 */
[----:B------:R-:W-:Y:S01]  /*0c40*/  ULEA.HI.X UR13, UR11, UR17, UR13, 0x2, UP2 ;  /* 0x000000110b0d7291 */ /* 0x000fe200090f140d */
[----:B------:R-:W-:Y:S01]  /*0c50*/  ISETP.GE.U32.AND P2, PT, R8, UR24, PT ;  /* 0x0000001808007c0c */ /* 0x000fe2000bf46070 */
[----:B------:R-:W0:Y:S01]  /*0c60*/  LDCU.64 UR16, c[0x0][0x390] ;  /* 0x00007200ff1077ac */ /* 0x000e220008000a00 */
[----:B------:R-:W-:Y:S01]  /*0c70*/  ISETP.GE.U32.AND.EX P1, PT, RZ, UR25, PT, P1 ;  /* 0x00000019ff007c0c */ /* 0x000fe2000bf26110 */
[----:B------:R-:W-:Y:S01]  /*0c80*/  IMAD R3, R9, UR24, RZ ;  /* 0x0000001809037c24 */ /* 0x000fe2000f8e02ff */
[----:B------:R-:W-:Y:S02]  /*0c90*/  ISETP.GE.U32.AND P0, PT, R16, UR24, PT ;  /* 0x0000001810007c0c */ /* 0x000fe4000bf06070 */
[----:B------:R-:W-:Y:S01]  /*0ca0*/  ISETP.GE.U32.AND.EX P2, PT, RZ, UR25, PT, P2 ;  /* 0x00000019ff007c0c */ /* 0x000fe2000bf46120 */
[----:B------:R-:W-:Y:S01]  /*0cb0*/  IMAD R3, R2, UR25, R3 ;  /* 0x0000001902037c24 */ /* 0x000fe2000f8e0203 */
[----:B------:R-:W-:Y:S02]  /*0cc0*/  SEL R6, R6, UR10, !P1 ;  /* 0x0000000a06067c07 */ /* 0x000fe4000c800000 */
[----:B------:R-:W-:-:S02]  /*0cd0*/  ISETP.GE.U32.AND.EX P0, PT, RZ, UR25, PT, P0 ;  /* 0x00000019ff007c0c */ /* 0x000fc4000bf06100 */
[----:B------:R-:W-:Y:S02]  /*0ce0*/  ISETP.GE.U32.AND P1, PT, R14, UR24, PT ;  /* 0x000000180e007c0c */ /* 0x000fe4000bf26070 */
[----:B------:R-:W-:Y:S02]  /*0cf0*/  SEL R8, R8, UR10, !P2 ;  /* 0x0000000a08087c07 */ /* 0x000fe4000d000000 */
[----:B------:R-:W-:Y:S02]  /*0d00*/  SHF.R.S32.HI R7, RZ, 0x1f, R6 ;  /* 0x0000001fff077819 */ /* 0x000fe40000011406 */
[----:B------:R-:W-:Y:S02]  /*0d10*/  SEL R16, R16, UR10, !P0 ;  /* 0x0000000a10107c07 */ /* 0x000fe4000c000000 */
[----:B------:R-:W-:Y:S01]  /*0d20*/  SHF.R.S32.HI R9, RZ, 0x1f, R8 ;  /* 0x0000001fff097819 */ /* 0x000fe20000011408 */
[----:B------:R-:W-:Y:S01]  /*0d30*/  IMAD.WIDE.U32 R6, R2, UR24, R6 ;  /* 0x0000001802067c25 */ /* 0x000fe2000f8e0006 */
[----:B------:R-:W-:-:S02]  /*0d40*/  ISETP.GE.U32.AND.EX P0, PT, RZ, UR25, PT, P1 ;  /* 0x00000019ff007c0c */ /* 0x000fc4000bf06110 */
[----:B------:R-:W-:Y:S01]  /*0d50*/  SHF.R.S32.HI R17, RZ, 0x1f, R16 ;  /* 0x0000001fff117819 */ /* 0x000fe20000011410 */
[----:B------:R-:W-:Y:S01]  /*0d60*/  IMAD.WIDE.U32 R8, R2, UR24, R8 ;  /* 0x0000001802087c25 */ /* 0x000fe2000f8e0008 */
[----:B------:R-:W-:Y:S02]  /*0d70*/  SEL R14, R14, UR10, !P0 ;  /* 0x0000000a0e0e7c07 */ /* 0x000fe4000c000000 */
[----:B0-----:R-:W-:Y:S01]  /*0d80*/  IADD3 R10, P0, PT, R6, UR16, RZ ;  /* 0x00000010060a7c10 */ /* 0x001fe2000ff1e0ff */
[----:B------:R-:W-:Y:S01]  /*0d90*/  IMAD.WIDE.U32 R16, R2, UR24, R16 ;  /* 0x0000001802107c25 */ /* 0x000fe2000f8e0010 */
[--C-:B------:R-:W-:Y:S02]  /*0da0*/  SHF.R.S32.HI R15, RZ, 0x1f, R14.reuse ;  /* 0x0000001fff0f7819 */ /* 0x100fe4000001140e */
[----:B------:R-:W-:Y:S01]  /*0db0*/  IADD3 R8, P1, PT, R8, UR16, RZ ;  /* 0x0000001008087c10 */ /* 0x000fe2000ff3e0ff */
[----:B------:R-:W-:Y:S01]  /*0dc0*/  IMAD.U32 R6, RZ, RZ, UR14 ;  /* 0x0000000eff067e24 */ /* 0x000fe2000f8e00ff */
[----:B------:R-:W-:Y:S01]  /*0dd0*/  IADD3.X R11, PT, PT, R3, UR17, R7, P0, !PT ;  /* 0x00000011030b7c10 */ /* 0x000fe200087fe407 */
[----:B------:R-:W-:Y:S01]  /*0de0*/  IMAD.WIDE.U32 R14, R2, UR24, R14 ;  /* 0x00000018020e7c25 */ /* 0x000fe2000f8e000e */
[----:B------:R-:W-:-:S02]  /*0df0*/  IADD3 R16, P0, PT, R16, UR16, RZ ;  /* 0x0000001010107c10 */ /* 0x000fc4000ff1e0ff */
[C---:B------:R-:W-:Y:S01]  /*0e00*/  IADD3.X R9, PT, PT, R3.reuse, UR17, R9, P1, !PT ;  /* 0x0000001103097c10 */ /* 0x040fe20008ffe409 */
[----:B------:R-:W-:Y:S01]  /*0e10*/  IMAD.U32 R7, RZ, RZ, UR13 ;  /* 0x0000000dff077e24 */ /* 0x000fe2000f8e00ff */
[----:B------:R-:W2:Y:S01]  /*0e20*/  LDG.E.U8 R10, desc[UR18][R10.64] ;  /* 0x000000120a0a7981 */ /* 0x000ea2000c1e1100 */
[C---:B------:R-:W-:Y:S02]  /*0e30*/  IADD3.X R17, PT, PT, R3.reuse, UR17, R17, P0, !PT ;  /* 0x0000001103117c10 */ /* 0x040fe400087fe411 */
[----:B------:R-:W-:Y:S01]  /*0e40*/  IADD3 R14, P0, PT, R14, UR16, RZ ;  /* 0x000000100e0e7c10 */ /* 0x000fe2000ff1e0ff */
[----:B------:R-:W3:Y:S04]  /*0e50*/  LDG.E.U8 R8, desc[UR18][R8.64] ;  /* 0x0000001208087981 */ /* 0x000ee8000c1e1100 */
[----:B------:R-:W4:Y:S01]  /*0e60*/  LDG.E R18, desc[UR18][R6.64] ;  /* 0x0000001206127981 */ /* 0x000f22000c1e1900 */
[----:B------:R-:W-:-:S03]  /*0e70*/  IADD3.X R15, PT, PT, R3, UR17, R15, P0, !PT ;  /* 0x00000011030f7c10 */ /* 0x000fc600087fe40f */
[----:B------:R-:W5:Y:S04]  /*0e80*/  LDG.E.U8 R16, desc[UR18][R16.64] ;  /* 0x0000001210107981 */ /* 0x000f68000c1e1100 */
[----:B------:R-:W5:Y:S04]  /*0e90*/  LDG.E R19, desc[UR18][R6.64+0x4] ;  /* 0x0000041206137981 */ /* 0x000f68000c1e1900 */
[----:B------:R-:W5:Y:S04]  /*0ea0*/  LDG.E.U8 R14, desc[UR18][R14.64] ;  /* 0x000000120e0e7981 */ /* 0x000f68000c1e1100 */
[----:B------:R-:W5:Y:S04]  /*0eb0*/  LDG.E R21, desc[UR18][R6.64+0x8] ;  /* 0x0000081206157981 */ /* 0x000f68000c1e1900 */
[----:B------:R-:W5:Y:S01]  /*0ec0*/  LDG.E R23, desc[UR18][R6.64+0xc] ;  /* 0x00000c1206177981 */ /* 0x000f62000c1e1900 */
[----:B------:R-:W-:-:S04]  /*0ed0*/  UIADD3 UR4, UP2, UPT, UR4, 0x4, URZ ;  /* 0x0000000404047890 */ /* 0x000fc8000ff5e0ff */
[----:B------:R-:W-:Y:S01]  /*0ee0*/  UIADD3.X UR5, UPT, UPT, URZ, UR5, URZ, UP2, !UPT ;  /* 0x00000005ff057290 */ /* 0x000fe200097fe4ff */
[----:B--2---:R-:W-:Y:S02]  /*0ef0*/  I2FP.F32.U32 R20, R10 ;  /* 0x0000000a00147245 */ /* 0x004fe40000201000 */
[----:B---3--:R-:W-:Y:S01]  /*0f00*/  I2FP.F32.U32 R3, R8 ;  /* 0x0000000800037245 */ /* 0x008fe20000201000 */
[----:B----4-:R-:W-:Y:S02]  /*0f10*/  FADD R28, R28, R18 ;  /* 0x000000121c1c7221 */ /* 0x010fe40000000000 */
[----:B------:R-:W-:Y:S01]  /*0f20*/  FFMA R20, R20, R18, R25 ;  /* 0x0000001214147223 */ /* 0x000fe20000000019 */
[----:B-----5:R-:W-:Y:S01]  /*0f30*/  I2FP.F32.U32 R8, R16 ;  /* 0x0000001000087245 */ /* 0x020fe20000201000 */
[----:B------:R-:W-:Y:S02]  /*0f40*/  FADD R28, R28, R19 ;  /* 0x000000131c1c7221 */ /* 0x000fe40000000000 */
[----:B------:R-:W-:Y:S01]  /*0f50*/  FFMA R3, R3, R19, R20 ;  /* 0x0000001303037223 */ /* 0x000fe20000000014 */
[----:B------:R-:W-:Y:S01]  /*0f60*/  I2FP.F32.U32 R14, R14 ;  /* 0x0000000e000e7245 */ /* 0x000fe20000201000 */
[----:B------:R-:W-:-:S02]  /*0f70*/  FADD R28, R28, R21 ;  /* 0x000000151c1c7221 */ /* 0x000fc40000000000 */
[----:B------:R-:W-:Y:S02]  /*0f80*/  FFMA R3, R8, R21, R3 ;  /* 0x0000001508037223 */ /* 0x000fe40000000003 */
[----:B------:R-:W-:Y:S02]  /*0f90*/  FADD R28, R28, R23 ;  /* 0x000000171c1c7221 */ /* 0x000fe40000000000 */
[----:B------:R-:W-:-:S07]  /*0fa0*/  FFMA R25, R14, R23, R3 ;  /* 0x000000170e197223 */ /* 0x000fce0000000003 */
.L_x_4:
[----:B------:R-:W-:Y:S05]  /*0fb0*/  BRA.U !UP1, `(.L_x_3) ;  /* 0x0000000509187547 */ /* 0x000fea000b800000 */
[----:B------:R-:W-:Y:S02]  /*0fc0*/  UISETP.NE.AND UP2, UPT, UR20, 0x1, UPT ;  /* 0x000000011400788c */ /* 0x000fe4000bf45270 */
[----:B------:R-:W-:-:S07]  /*0fd0*/  ULOP3.LUT UP1, URZ, UR22, 0x1, URZ, 0xc0, !UPT ;  /* 0x0000000116ff7892 */ /* 0x000fce000f82c0ff */
[----:B------:R-:W-:Y:S05]  /*0fe0*/  BRA.U !UP2, `(.L_x_5) ;  /* 0x000000010aa47547 */ /* 0x000fea000b800000 */
[----:B------:R-:W0:Y:S01]  /*0ff0*/  LDCU.64 UR20, c[0x0][0x3a0] ;  /* 0x00007400ff1477ac */ /* 0x000e220008000a00 */
[----:B------:R-:W-:Y:S01]  /*1000*/  VIADD R3, R5, UR4 ;  /* 0x0000000405037c36 */ /* 0x000fe20008000000 */
[----:B------:R-:W-:Y:S01]  /*1010*/  SHF.R.S32.HI R10, RZ, 0x1f, R2 ;  /* 0x0000001fff0a7819 */ /* 0x000fe20000011402 */
[----:B------:R-:W1:Y:S03]  /*1020*/  LDCU.64 UR16, c[0x0][0x388] ;  /* 0x00007100ff1077ac */ /* 0x000e660008000a00 */
[----:B------:R-:W-:Y:S02]  /*1030*/  VIMNMX R6, PT, PT, RZ, R3, !PT ;  /* 0x00000003ff067248 */ /* 0x000fe40007fe0100 */
[----:B------:R-:W-:Y:S01]  /*1040*/  VIADDMNMX R3, R3, 0x1, RZ, !PT ;  /* 0x0000000103037846 */ /* 0x000fe200078001ff */
[----:B------:R-:W2:Y:S01]  /*1050*/  LDCU.64 UR22, c[0x0][0x390] ;  /* 0x00007200ff1677ac */ /* 0x000ea20008000a00 */
[----:B------:R-:W-:-:S04]  /*1060*/  UIADD3 UR11, UP2, UPT, UR4, UR8, URZ ;  /* 0x00000008040b7290 */ /* 0x000fc8000ff5e0ff */
[----:B------:R-:W-:Y:S01]  /*1070*/  UIADD3.X UR13, UPT, UPT, UR5, UR15, URZ, UP2, !UPT ;  /* 0x0000000f050d7290 */ /* 0x000fe200097fe4ff */
[C---:B0-----:R-:W-:Y:S02]  /*1080*/  ISETP.GE.U32.AND P0, PT, R6.reuse, UR20, PT ;  /* 0x0000001406007c0c */ /* 0x041fe4000bf06070 */
[C---:B------:R-:W-:Y:S02]  /*1090*/  ISETP.GE.U32.AND P1, PT, R3.reuse, UR20, PT ;  /* 0x0000001403007c0c */ /* 0x040fe4000bf26070 */
[----:B------:R-:W-:Y:S01]  /*10a0*/  ISETP.GE.U32.AND.EX P0, PT, RZ, UR21, PT, P0 ;  /* 0x00000015ff007c0c */ /* 0x000fe2000bf06100 */
[----:B-1----:R-:W-:Y:S01]  /*10b0*/  ULEA UR16, UP2, UR11, UR16, 0x2 ;  /* 0x000000100b107291 */ /* 0x002fe2000f8410ff */
[----:B------:R-:W-:Y:S02]  /*10c0*/  ISETP.GE.U32.AND.EX P1, PT, RZ, UR21, PT, P1 ;  /* 0x00000015ff007c0c */ /* 0x000fe4000bf26110 */
[----:B------:R-:W-:Y:S01]  /*10d0*/  SEL R6, R6, UR10, !P0 ;  /* 0x0000000a06067c07 */ /* 0x000fe2000c000000 */
[----:B------:R-:W-:Y:S01]  /*10e0*/  ULEA.HI.X UR13, UR11, UR17, UR13, 0x2, UP2 ;  /* 0x000000110b0d7291 */ /* 0x000fe200090f140d */
[----:B------:R-:W-:Y:S01]  /*10f0*/  SEL R8, R3, UR10, !P1 ;  /* 0x0000000a03087c07 */ /* 0x000fe2000c800000 */
[----:B------:R-:W-:Y:S01]  /*1100*/  IMAD R3, R10, UR20, RZ ;  /* 0x000000140a037c24 */ /* 0x000fe2000f8e02ff */
[----:B------:R-:W-:-:S02]  /*1110*/  SHF.R.S32.HI R7, RZ, 0x1f, R6 ;  /* 0x0000001fff077819 */ /* 0x000fc40000011406 */
[----:B------:R-:W-:Y:S01]  /*1120*/  SHF.R.S32.HI R9, RZ, 0x1f, R8 ;  /* 0x0000001fff097819 */ /* 0x000fe20000011408 */
[C---:B------:R-:W-:Y:S02]  /*1130*/  IMAD R3, R2.reuse, UR21, R3 ;  /* 0x0000001502037c24 */ /* 0x040fe4000f8e0203 */
[----:B------:R-:W-:-:S04]  /*1140*/  IMAD.WIDE.U32 R6, R2, UR20, R6 ;  /* 0x0000001402067c25 */ /* 0x000fc8000f8e0006 */
[----:B------:R-:W-:Y:S01]  /*1150*/  IMAD.WIDE.U32 R10, R2, UR20, R8 ;  /* 0x00000014020a7c25 */ /* 0x000fe2000f8e0008 */
[----:B--2---:R-:W-:-:S03]  /*1160*/  IADD3 R8, P0, PT, R6, UR22, RZ ;  /* 0x0000001606087c10 */ /* 0x004fc6000ff1e0ff */
[----:B------:R-:W-:Y:S01]  /*1170*/  IMAD.U32 R6, RZ, RZ, UR16 ;  /* 0x00000010ff067e24 */ /* 0x000fe2000f8e00ff */
[----:B------:R-:W-:Y:S02]  /*1180*/  IADD3 R10, P1, PT, R10, UR22, RZ ;  /* 0x000000160a0a7c10 */ /* 0x000fe4000ff3e0ff */
[C---:B------:R-:W-:Y:S01]  /*1190*/  IADD3.X R9, PT, PT, R3.reuse, UR23, R7, P0, !PT ;  /* 0x0000001703097c10 */ /* 0x040fe200087fe407 */
[----:B------:R-:W-:Y:S01]  /*11a0*/  IMAD.U32 R7, RZ, RZ, UR13 ;  /* 0x0000000dff077e24 */ /* 0x000fe2000f8e00ff */
[----:B------:R-:W-:-:S03]  /*11b0*/  IADD3.X R11, PT, PT, R3, UR23, R11, P1, !PT ;  /* 0x00000017030b7c10 */ /* 0x000fc60008ffe40b */
[----:B------:R-:W2:Y:S04]  /*11c0*/  LDG.E.U8 R8, desc[UR18][R8.64] ;  /* 0x0000001208087981 */ /* 0x000ea8000c1e1100 */
[----:B------:R-:W3:Y:S04]  /*11d0*/  LDG.E.U8 R10, desc[UR18][R10.64] ;  /* 0x000000120a0a7981 */ /* 0x000ee8000c1e1100 */
[----:B------:R-:W4:Y:S04]  /*11e0*/  LDG.E R3, desc[UR18][R6.64] ;  /* 0x0000001206037981 */ /* 0x000f28000c1e1900 */
[----:B------:R-:W5:Y:S01]  /*11f0*/  LDG.E R17, desc[UR18][R6.64+0x4] ;  /* 0x0000041206117981 */ /* 0x000f62000c1e1900 */
[----:B------:R-:W-:-:S04]  /*1200*/  UIADD3 UR4, UP2, UPT, UR4, 0x2, URZ ;  /* 0x0000000204047890 */ /* 0x000fc8000ff5e0ff */
[----:B------:R-:W-:Y:S01]  /*1210*/  UIADD3.X UR5, UPT, UPT, URZ, UR5, URZ, UP2, !UPT ;  /* 0x00000005ff057290 */ /* 0x000fe200097fe4ff */
[----:B--2---:R-:W-:Y:S02]  /*1220*/  I2FP.F32.U32 R14, R8 ;  /* 0x00000008000e7245 */ /* 0x004fe40000201000 */
[----:B---3--:R-:W-:Y:S01]  /*1230*/  I2FP.F32.U32 R15, R10 ;  /* 0x0000000a000f7245 */ /* 0x008fe20000201000 */
[----:B----4-:R-:W-:Y:S02]  /*1240*/  FADD R28, R28, R3 ;  /* 0x000000031c1c7221 */ /* 0x010fe40000000000 */
[----:B------:R-:W-:Y:S02]  /*1250*/  FFMA R14, R14, R3, R25 ;  /* 0x000000030e0e7223 */ /* 0x000fe40000000019 */
[----:B-----5:R-:W-:Y:S02]  /*1260*/  FADD R28, R28, R17 ;  /* 0x000000111c1c7221 */ /* 0x020fe40000000000 */
[----:B------:R-:W-:-:S07]  /*1270*/  FFMA R25, R15, R17, R14 ;  /* 0x000000110f197223 */ /* 0x000fce000000000e */
.L_x_5:
[----:B------:R-:W-:Y:S05]  /*1280*/  BRA.U !UP1, `(.L_x_3) ;  /* 0x0000000109647547 */ /* 0x000fea000b800000 */
[----:B------:R-:W0:Y:S01]  /*1290*/  LDCU.64 UR20, c[0x0][0x3a0] ;  /* 0x00007400ff1477ac */ /* 0x000e220008000a00 */
[----:B------:R-:W-:Y:S02]  /*12a0*/  VIADDMNMX R6, R5, UR4, RZ, !PT ;  /* 0x0000000405067c46 */ /* 0x000fe4000f8001ff */
[----:B------:R-:W-:Y:S01]  /*12b0*/  SHF.R.S32.HI R3, RZ, 0x1f, R2 ;  /* 0x0000001fff037819 */ /* 0x000fe20000011402 */
[----:B------:R-:W1:Y:S01]  /*12c0*/  LDCU.64 UR16, c[0x0][0x388] ;  /* 0x00007100ff1077ac */ /* 0x000e620008000a00 */
[----:B------:R-:W2:Y:S01]  /*12d0*/  LDCU.64 UR22, c[0x0][0x390] ;  /* 0x00007200ff1677ac */ /* 0x000ea20008000a00 */
[----:B------:R-:W-:-:S04]  /*12e0*/  UIADD3 UR8, UP1, UPT, UR4, UR8, URZ ;  /* 0x0000000804087290 */ /* 0x000fc8000ff3e0ff */
[----:B------:R-:W-:Y:S01]  /*12f0*/  UIADD3.X UR5, UPT, UPT, UR5, UR15, URZ, UP1, !UPT ;  /* 0x0000000f05057290 */ /* 0x000fe20008ffe4ff */
[----:B0-----:R-:W-:Y:S01]  /*1300*/  ISETP.GE.U32.AND P0, PT, R6, UR20, PT ;  /* 0x0000001406007c0c */ /* 0x001fe2000bf06070 */
[----:B------:R-:W-:-:S03]  /*1310*/  IMAD R3, R3, UR20, RZ ;  /* 0x0000001403037c24 */ /* 0x000fc6000f8e02ff */
[----:B------:R-:W-:Y:S01]  /*1320*/  ISETP.GE.U32.AND.EX P0, PT, RZ, UR21, PT, P0 ;  /* 0x00000015ff007c0c */ /* 0x000fe2000bf06100 */
[----:B-1----:R-:W-:Y:S01]  /*1330*/  ULEA UR4, UP1, UR8, UR16, 0x2 ;  /* 0x0000001008047291 */ /* 0x002fe2000f8210ff */
[----:B------:R-:W-:Y:S02]  /*1340*/  IMAD R3, R2, UR21, R3 ;  /* 0x0000001502037c24 */ /* 0x000fe4000f8e0203 */
[----:B------:R-:W-:Y:S01]  /*1350*/  SEL R6, R6, UR10, !P0 ;  /* 0x0000000a06067c07 */ /* 0x000fe2000c000000 */
[----:B------:R-:W-:-:S03]  /*1360*/  ULEA.HI.X UR5, UR8, UR17, UR5, 0x2, UP1 ;  /* 0x0000001108057291 */ /* 0x000fc600088f1405 */
[----:B------:R-:W-:-:S03]  /*1370*/  SHF.R.S32.HI R7, RZ, 0x1f, R6 ;  /* 0x0000001fff077819 */ /* 0x000fc60000011406 */
[----:B------:R-:W-:-:S03]  /*1380*/  IMAD.WIDE.U32 R6, R2, UR20, R6 ;  /* 0x0000001402067c25 */ /* 0x000fc6000f8e0006 */
[----:B--2---:R-:W-:Y:S01]  /*1390*/  IADD3 R2, P0, PT, R6, UR22, RZ ;  /* 0x0000001606027c10 */ /* 0x004fe2000ff1e0ff */
[----:B------:R-:W-:-:S03]  /*13a0*/  IMAD.U32 R6, RZ, RZ, UR4 ;  /* 0x00000004ff067e24 */ /* 0x000fc6000f8e00ff */
[----:B------:R-:W-:Y:S01]  /*13b0*/  IADD3.X R3, PT, PT, R3, UR23, R7, P0, !PT ;  /* 0x0000001703037c10 */ /* 0x000fe200087fe407 */
[----:B------:R-:W-:-:S04]  /*13c0*/  IMAD.U32 R7, RZ, RZ, UR5 ;  /* 0x00000005ff077e24 */ /* 0x000fc8000f8e00ff */
[----:B------:R-:W2:Y:S04]  /*13d0*/  LDG.E.U8 R2, desc[UR18][R2.64] ;  /* 0x0000001202027981 */ /* 0x000ea8000c1e1100 */
[----:B------:R-:W3:Y:S01]  /*13e0*/  LDG.E R7, desc[UR18][R6.64] ;  /* 0x0000001206077981 */ /* 0x000ee2000c1e1900 */
[----:B--2---:R-:W-:Y:S01]  /*13f0*/  I2FP.F32.U32 R8, R2 ;  /* 0x0000000200087245 */ /* 0x004fe20000201000 */
[----:B---3--:R-:W-:-:S04]  /*1400*/  FADD R28, R28, R7 ;  /* 0x000000071c1c7221 */ /* 0x008fc80000000000 */
[----:B------:R-:W-:-:S07]  /*1410*/  FFMA R25, R8, R7, R25 ;  /* 0x0000000708197223 */ /* 0x000fce0000000019 */
.L_x_3:
[----:B------:R-:W-:Y:S05]  /*1420*/  BRA.U UP0, `(.L_x_6) ;  /* 0xffffffed00607547 */ /* 0x000fea000b83ffff */
.L_x_0:
[----:B------:R-:W0:Y:S01]  /*1430*/  MUFU.RCP R3, R28 ;  /* 0x0000001c00037308 */ /* 0x000e220000001000 */
[----:B------:R-:W-:Y:S01]  /*1440*/  BSSY.RECONVERGENT B0, `(.L_x_7) ;  /* 0x000000b000007945 */ /* 0x000fe20003800200 */
[----:B------:R-:W-:-:S06]  /*1450*/  FSETP.GT.AND P2, PT, R28, RZ, PT ;  /* 0x000000ff1c00720b */ /* 0x000fcc0003f44000 */
[----:B------:R-:W1:Y:S01]  /*1460*/  FCHK P0, R25, R28 ;  /* 0x0000001c19007302 */ /* 0x000e620000000000 */
[----:B0-----:R-:W-:-:S04]  /*1470*/  FFMA R2, R3, -R28, 1 ;  /* 0x3f80000003027423 */ /* 0x001fc8000000081c */
[----:B------:R-:W-:-:S04]  /*1480*/  FFMA R2, R3, R2, R3 ;  /* 0x0000000203027223 */ /* 0x000fc80000000003 */
[----:B------:R-:W-:-:S04]  /*1490*/  FFMA R4, R2, R25, RZ ;  /* 0x0000001902047223 */ /* 0x000fc800000000ff */
[----:B------:R-:W-:-:S04]  /*14a0*/  FFMA R3, R4, -R28, R25 ;  /* 0x8000001c04037223 */ /* 0x000fc80000000019 */
[----:B------:R-:W-:Y:S01]  /*14b0*/  FFMA R2, R2, R3, R4 ;  /* 0x0000000302027223 */ /* 0x000fe20000000004 */
[----:B-1----:R-:W-:Y:S06]  /*14c0*/  @!P0 BRA `(.L_x_8) ;  /* 0x0000000000088947 */ /* 0x002fec0003800000 */
[----:B------:R-:W-:-:S07]  /*14d0*/  MOV R4, 0x14f0 ;  /* 0x000014f000047802 */ /* 0x000fce0000000f00 */
[----:B------:R-:W-:Y:S05]  /*14e0*/  CALL.REL.NOINC `($__internal_0_$__cuda_sm3x_div_rn_noftz_f32_slowpath) ;  /* 0x0000000000307944 */ /* 0x000fea0003c00000 */
.L_x_8:
[----:B------:R-:W-:Y:S05]  /*14f0*/  BSYNC.RECONVERGENT B0 ;  /* 0x0000000000007941 */ /* 0x000fea0003800200 */
.L_x_7:
[----:B------:R-:W0:Y:S01]  /*1500*/  LDCU.64 UR6, c[0x0][0x3a0] ;  /* 0x00007400ff0677ac */ /* 0x000e220008000a00 */
[----:B------:R-:W-:Y:S01]  /*1510*/  FSEL R2, R2, R25, P2 ;  /* 0x0000001902027208 */ /* 0x000fe20001000000 */
[----:B------:R-:W-:Y:S01]  /*1520*/  IMAD.MOV.U32 R13, RZ, RZ, RZ ;  /* 0x000000ffff0d7224 */ /* 0x000fe200078e00ff */
[----:B------:R-:W1:Y:S02]  /*1530*/  LDCU.64 UR4, c[0x0][0x398] ;  /* 0x00007300ff0477ac */ /* 0x000e640008000a00 */
[----:B------:R-:W2:Y:S01]  /*1540*/  F2I.U32.TRUNC.NTZ R3, R2 ;  /* 0x0000000200037305 */ /* 0x000ea2000020f000 */
[----:B0-----:R-:W-:-:S04]  /*1550*/  IMAD.WIDE.U32 R12, R0, UR6, R12 ;  /* 0x00000006000c7c25 */ /* 0x001fc8000f8e000c */
[----:B------:R-:W-:Y:S01]  /*1560*/  IMAD R0, R0, UR7, R13 ;  /* 0x0000000700007c24 */ /* 0x000fe2000f8e020d */
[----:B-1----:R-:W-:-:S04]  /*1570*/  IADD3 R12, P0, PT, R12, UR4, RZ ;  /* 0x000000040c0c7c10 */ /* 0x002fc8000ff1e0ff */
[----:B------:R-:W-:-:S05]  /*1580*/  IADD3.X R13, PT, PT, R0, UR5, RZ, P0, !PT ;  /* 0x00000005000d7c10 */ /* 0x000fca00087fe4ff */
[----:B--2---:R-:W-:Y:S01]  /*1590*/  STG.E.U8 desc[UR18][R12.64], R3 ;  /* 0x000000030c007986 */ /* 0x004fe2000c101112 */
[----:B------:R-:W-:Y:S05]  /*15a0*/  EXIT ;  /* 0x000000000000794d */ /* 0x000fea0003800000 */
        .weak           $__internal_0_$__cuda_sm3x_div_rn_noftz_f32_slowpath
        .type           $__internal_0_$__cuda_sm3x_div_rn_noftz_f32_slowpath,@function
        .size           $__internal_0_$__cuda_sm3x_div_rn_noftz_f32_slowpath,(.L_x_21 - $__internal_0_$__cuda_sm3x_div_rn_noftz_f32_slowpath)
$__internal_0_$__cuda_sm3x_div_rn_noftz_f32_slowpath:
[----:B------:R-:W-:Y:S01]  /*15b0*/  SHF.R.U32.HI R3, RZ, 0x17, R28 ;  /* 0x00000017ff037819 */ /* 0x000fe2000001161c */
[----:B------:R-:W-:Y:S01]  /*15c0*/  BSSY.RECONVERGENT B1, `(.L_x_9) ;  /* 0x0000063000017945 */ /* 0x000fe20003800200 */
[--C-:B------:R-:W-:Y:S02]  /*15d0*/  SHF.R.U32.HI R2, RZ, 0x17, R25.reuse ;  /* 0x00000017ff027819 */ /* 0x100fe40000011619 */
[----:B------:R-:W-:Y:S02]  /*15e0*/  LOP3.LUT R10, R3, 0xff, RZ, 0xc0, !PT ;  /* 0x000000ff030a7812 */ /* 0x000fe400078ec0ff */
[----:B------:R-:W-:Y:S01]  /*15f0*/  LOP3.LUT R8, R2, 0xff, RZ, 0xc0, !PT ;  /* 0x000000ff02087812 */ /* 0x000fe200078ec0ff */
[----:B------:R-:W-:Y:S02]  /*1600*/  IMAD.MOV.U32 R2, RZ, RZ, R25 ;  /* 0x000000ffff027224 */ /* 0x000fe400078e0019 */
[----:B------:R-:W-:Y:S02]  /*1610*/  VIADD R6, R10, 0xffffffff ;  /* 0xffffffff0a067836 */ /* 0x000fe40000000000 */
[----:B------:R-:W-:-:S03]  /*1620*/  VIADD R5, R8, 0xffffffff ;  /* 0xffffffff08057836 */ /* 0x000fc60000000000 */
[----:B------:R-:W-:-:S04]  /*1630*/  ISETP.GT.U32.AND P0, PT, R6, 0xfd, PT ;  /* 0x000000fd0600780c */ /* 0x000fc80003f04070 */
[----:B------:R-:W-:-:S13]  /*1640*/  ISETP.GT.U32.OR P0, PT, R5, 0xfd, P0 ;  /* 0x000000fd0500780c */ /* 0x000fda0000704470 */
[----:B------:R-:W-:Y:S01]  /*1650*/  @!P0 IMAD.MOV.U32 R3, RZ, RZ, RZ ;  /* 0x000000ffff038224 */ /* 0x000fe200078e00ff */
[----:B------:R-:W-:Y:S06]  /*1660*/  @!P0 BRA `(.L_x_10) ;  /* 0x00000000005c8947 */ /* 0x000fec0003800000 */
[----:B------:R-:W-:Y:S02]  /*1670*/  FSETP.GTU.FTZ.AND P0, PT, |R25|, +INF , PT ;  /* 0x7f8000001900780b */ /* 0x000fe40003f1c200 */
[----:B------:R-:W-:-:S04]  /*1680*/  FSETP.GTU.FTZ.AND P1, PT, |R28|, +INF , PT ;  /* 0x7f8000001c00780b */ /* 0x000fc80003f3c200 */
[----:B------:R-:W-:-:S13]  /*1690*/  PLOP3.LUT P0, PT, P0, P1, PT, 0xf8, 0x8f ;  /* 0x00000000008f781c */ /* 0x000fda0000703f70 */
[----:B------:R-:W-:Y:S05]  /*16a0*/  @P0 BRA `(.L_x_11) ;  /* 0x00000004004c0947 */ /* 0x000fea0003800000 */
[----:B------:R-:W-:-:S13]  /*16b0*/  LOP3.LUT P0, RZ, R28, 0x7fffffff, R2, 0xc8, !PT ;  /* 0x7fffffff1cff7812 */ /* 0x000fda000780c802 */
[----:B------:R-:W-:Y:S05]  /*16c0*/  @!P0 BRA `(.L_x_12) ;  /* 0x00000004003c8947 */ /* 0x000fea0003800000 */
[C---:B------:R-:W-:Y:S02]  /*16d0*/  FSETP.NEU.FTZ.AND P3, PT, |R25|.reuse, +INF , PT ;  /* 0x7f8000001900780b */ /* 0x040fe40003f7d200 */
[----:B------:R-:W-:Y:S02]  /*16e0*/  FSETP.NEU.FTZ.AND P1, PT, |R28|, +INF , PT ;  /* 0x7f8000001c00780b */ /* 0x000fe40003f3d200 */
[----:B------:R-:W-:-:S11]  /*16f0*/  FSETP.NEU.FTZ.AND P0, PT, |R25|, +INF , PT ;  /* 0x7f8000001900780b */ /* 0x000fd60003f1d200 */
[----:B------:R-:W-:Y:S05]  /*1700*/  @!P1 BRA !P3, `(.L_x_12) ;  /* 0x00000004002c9947 */ /* 0x000fea0005800000 */
[----:B------:R-:W-:-:S04]  /*1710*/  LOP3.LUT P3, RZ, R2, 0x7fffffff, RZ, 0xc0, !PT ;  /* 0x7fffffff02ff7812 */ /* 0x000fc8000786c0ff */
[----:B------:R-:W-:-:S13]  /*1720*/  PLOP3.LUT P1, PT, P1, P3, PT, 0x2f, 0xf2 ;  /* 0x0000000000f2781c */ /* 0x000fda0000f26577 */
[----:B------:R-:W-:Y:S05]  /*1730*/  @P1 BRA `(.L_x_13) ;  /* 0x0000000400181947 */ /* 0x000fea0003800000 */
[----:B------:R-:W-:-:S04]  /*1740*/  LOP3.LUT P1, RZ, R28, 0x7fffffff, RZ, 0xc0, !PT ;  /* 0x7fffffff1cff7812 */ /* 0x000fc8000782c0ff */
[----:B------:R-:W-:-:S13]  /*1750*/  PLOP3.LUT P0, PT, P0, P1, PT, 0x2f, 0xf2 ;  /* 0x0000000000f2781c */ /* 0x000fda0000702577 */
[----:B------:R-:W-:Y:S05]  /*1760*/  @P0 BRA `(.L_x_14) ;  /* 0x0000000400000947 */ /* 0x000fea0003800000 */
[----:B------:R-:W-:Y:S02]  /*1770*/  ISETP.GE.AND P0, PT, R5, RZ, PT ;  /* 0x000000ff0500720c */ /* 0x000fe40003f06270 */
[----:B------:R-:W-:-:S11]  /*1780*/  ISETP.GE.AND P1, PT, R6, RZ, PT ;  /* 0x000000ff0600720c */ /* 0x000fd60003f26270 */
[----:B------:R-:W-:Y:S02]  /*1790*/  @P0 IMAD.MOV.U32 R3, RZ, RZ, RZ ;  /* 0x000000ffff030224 */ /* 0x000fe400078e00ff */
[----:B------:R-:W-:Y:S01]  /*17a0*/  @!P0 FFMA R2, R25, 1.84467440737095516160e+19, RZ ;  /* 0x5f80000019028823 */ /* 0x000fe200000000ff */
[----:B------:R-:W-:Y:S02]  /*17b0*/  @!P0 IMAD.MOV.U32 R3, RZ, RZ, -0x40 ;  /* 0xffffffc0ff038424 */ /* 0x000fe400078e00ff */
[----:B------:R-:W-:Y:S02]  /*17c0*/  @!P1 FFMA R28, R28, 1.84467440737095516160e+19, RZ ;  /* 0x5f8000001c1c9823 */ /* 0x000fe400000000ff */
[----:B------:R-:W-:-:S07]  /*17d0*/  @!P1 VIADD R3, R3, 0x40 ;  /* 0x0000004003039836 */ /* 0x000fce0000000000 */
.L_x_10:
[----:B------:R-:W-:Y:S01]  /*17e0*/  LEA R5, R10, 0xc0800000, 0x17 ;  /* 0xc08000000a057811 */ /* 0x000fe200078eb8ff */
[----:B------:R-:W-:Y:S04]  /*17f0*/  BSSY.RECONVERGENT B2, `(.L_x_15) ;  /* 0x0000036000027945 */ /* 0x000fe80003800200 */
[----:B------:R-:W-:Y:S02]  /*1800*/  IMAD.IADD R28, R28, 0x1, -R5 ;  /* 0x000000011c1c7824 */ /* 0x000fe400078e0a05 */
[----:B------:R-:W-:Y:S02]  /*1810*/  VIADD R5, R8, 0xffffff81 ;  /* 0xffffff8108057836 */ /* 0x000fe40000000000 */
[----:B------:R-:W0:Y:S01]  /*1820*/  MUFU.RCP R6, R28 ;  /* 0x0000001c00067308 */ /* 0x000e220000001000 */
[----:B------:R-:W-:Y:S01]  /*1830*/  FADD.FTZ R7, -R28, -RZ ;  /* 0x800000ff1c077221 */ /* 0x000fe20000010100 */
[----:B------:R-:W-:-:S03]  /*1840*/  IMAD R2, R5, -0x800000, R2 ;  /* 0xff80000005027824 */ /* 0x000fc600078e0202 */
[----:B0-----:R-:W-:-:S04]  /*1850*/  FFMA R9, R6, R7, 1 ;  /* 0x3f80000006097423 */ /* 0x001fc80000000007 */
[----:B------:R-:W-:-:S04]  /*1860*/  FFMA R11, R6, R9, R6 ;  /* 0x00000009060b7223 */ /* 0x000fc80000000006 */
[----:B------:R-:W-:-:S04]  /*1870*/  FFMA R6, R2, R11, RZ ;  /* 0x0000000b02067223 */ /* 0x000fc800000000ff */
[----:B------:R-:W-:-:S04]  /*1880*/  FFMA R9, R7, R6, R2 ;  /* 0x0000000607097223 */ /* 0x000fc80000000002 */
[----:B------:R-:W-:Y:S01]  /*1890*/  FFMA R8, R11, R9, R6 ;  /* 0x000000090b087223 */ /* 0x000fe20000000006 */
[----:B------:R-:W-:-:S03]  /*18a0*/  IADD3 R6, PT, PT, R5, 0x7f, -R10 ;  /* 0x0000007f05067810 */ /* 0x000fc60007ffe80a */
[----:B------:R-:W-:Y:S02]  /*18b0*/  FFMA R7, R7, R8, R2 ;  /* 0x0000000807077223 */ /* 0x000fe40000000002 */
[----:B------:R-:W-:Y:S02]  /*18c0*/  IMAD.IADD R6, R6, 0x1, R3 ;  /* 0x0000000106067824 */ /* 0x000fe400078e0203 */
[----:B------:R-:W-:-:S05]  /*18d0*/  FFMA R2, R11, R7, R8 ;  /* 0x000000070b027223 */ /* 0x000fca0000000008 */
[----:B------:R-:W-:-:S04]  /*18e0*/  SHF.R.U32.HI R5, RZ, 0x17, R2 ;  /* 0x00000017ff057819 */ /* 0x000fc80000011602 */
[----:B------:R-:W-:-:S05]  /*18f0*/  LOP3.LUT R5, R5, 0xff, RZ, 0xc0, !PT ;  /* 0x000000ff05057812 */ /* 0x000fca00078ec0ff */
[----:B------:R-:W-:-:S04]  /*1900*/  IMAD.IADD R9, R5, 0x1, R6 ;  /* 0x0000000105097824 */ /* 0x000fc800078e0206 */
[----:B------:R-:W-:-:S05]  /*1910*/  VIADD R3, R9, 0xffffffff ;  /* 0xffffffff09037836 */ /* 0x000fca0000000000 */
[----:B------:R-:W-:-:S13]  /*1920*/  ISETP.GE.U32.AND P0, PT, R3, 0xfe, PT ;  /* 0x000000fe0300780c */ /* 0x000fda0003f06070 */
[----:B------:R-:W-:Y:S05]  /*1930*/  @!P0 BRA `(.L_x_16) ;  /* 0x0000000000808947 */ /* 0x000fea0003800000 */
[----:B------:R-:W-:-:S13]  /*1940*/  ISETP.GT.AND P0, PT, R9, 0xfe, PT ;  /* 0x000000fe0900780c */ /* 0x000fda0003f04270 */
[----:B------:R-:W-:Y:S05]  /*1950*/  @P0 BRA `(.L_x_17) ;  /* 0x00000000006c0947 */ /* 0x000fea0003800000 */
[----:B------:R-:W-:-:S13]  /*1960*/  ISETP.GE.AND P0, PT, R9, 0x1, PT ;  /* 0x000000010900780c */ /* 0x000fda0003f06270 */
[----:B------:R-:W-:Y:S05]  /*1970*/  @P0 BRA `(.L_x_18) ;  /* 0x0000000000740947 */ /* 0x000fea0003800000 */
[----:B------:R-:W-:Y:S02]  /*1980*/  ISETP.GE.AND P0, PT, R9, -0x18, PT ;  /* 0xffffffe80900780c */ /* 0x000fe40003f06270 */
[----:B------:R-:W-:-:S11]  /*1990*/  LOP3.LUT R2, R2, 0x80000000, RZ, 0xc0, !PT ;  /* 0x8000000002027812 */ /* 0x000fd600078ec0ff */
[----:B------:R-:W-:Y:S05]  /*19a0*/  @!P0 BRA `(.L_x_18) ;  /* 0x0000000000688947 */ /* 0x000fea0003800000 */
[CCC-:B------:R-:W-:Y:S01]  /*19b0*/  FFMA.RZ R3, R11.reuse, R7.reuse, R8.reuse ;  /* 0x000000070b037223 */ /* 0x1c0fe2000000c008 */
[-CC-:B------:R-:W-:Y:S01]  /*19c0*/  FFMA.RM R6, R11, R7.reuse, R8.reuse ;  /* 0x000000070b067223 */ /* 0x180fe20000004008 */
[C---:B------:R-:W-:Y:S02]  /*19d0*/  ISETP.NE.AND P3, PT, R9.reuse, RZ, PT ;  /* 0x000000ff0900720c */ /* 0x040fe40003f65270 */
[----:B------:R-:W-:Y:S02]  /*19e0*/  ISETP.NE.AND P1, PT, R9, RZ, PT ;  /* 0x000000ff0900720c */ /* 0x000fe40003f25270 */
[----:B------:R-:W-:Y:S01]  /*19f0*/  LOP3.LUT R5, R3, 0x7fffff, RZ, 0xc0, !PT ;  /* 0x007fffff03057812 */ /* 0x000fe200078ec0ff */
[----:B------:R-:W-:Y:S01]  /*1a00*/  FFMA.RP R3, R11, R7, R8 ;  /* 0x000000070b037223 */ /* 0x000fe20000008008 */
[----:B------:R-:W-:Y:S02]  /*1a10*/  VIADD R8, R9, 0x20 ;  /* 0x0000002009087836 */ /* 0x000fe40000000000 */
[----:B------:R-:W-:Y:S01]  /*1a20*/  LOP3.LUT R5, R5, 0x800000, RZ, 0xfc, !PT ;  /* 0x0080000005057812 */ /* 0x000fe200078efcff */
[----:B------:R-:W-:Y:S01]  /*1a30*/  IMAD.MOV R7, RZ, RZ, -R9 ;  /* 0x000000ffff077224 */ /* 0x000fe200078e0a09 */
[----:B------:R-:W-:-:S02]  /*1a40*/  FSETP.NEU.FTZ.AND P0, PT, R3, R6, PT ;  /* 0x000000060300720b */ /* 0x000fc40003f1d000 */
[----:B------:R-:W-:Y:S02]  /*1a50*/  SHF.L.U32 R8, R5, R8, RZ ;  /* 0x0000000805087219 */ /* 0x000fe400000006ff */
[----:B------:R-:W-:Y:S02]  /*1a60*/  SEL R6, R7, RZ, P3 ;  /* 0x000000ff07067207 */ /* 0x000fe40001800000 */
[----:B------:R-:W-:Y:S02]  /*1a70*/  ISETP.NE.AND P1, PT, R8, RZ, P1 ;  /* 0x000000ff0800720c */ /* 0x000fe40000f25270 */
[----:B------:R-:W-:Y:S02]  /*1a80*/  SHF.R.U32.HI R6, RZ, R6, R5 ;  /* 0x00000006ff067219 */ /* 0x000fe40000011605 */
[----:B------:R-:W-:Y:S02]  /*1a90*/  PLOP3.LUT P0, PT, P0, P1, PT, 0xf8, 0x8f ;  /* 0x00000000008f781c */ /* 0x000fe40000703f70 */
[----:B------:R-:W-:-:S02]  /*1aa0*/  SHF.R.U32.HI R8, RZ, 0x1, R6 ;  /* 0x00000001ff087819 */ /* 0x000fc40000011606 */
[----:B------:R-:W-:-:S04]  /*1ab0*/  SEL R3, RZ, 0x1, !P0 ;  /* 0x00000001ff037807 */ /* 0x000fc80004000000 */
[----:B------:R-:W-:-:S04]  /*1ac0*/  LOP3.LUT R3, R3, 0x1, R8, 0xf8, !PT ;  /* 0x0000000103037812 */ /* 0x000fc800078ef808 */
[----:B------:R-:W-:-:S05]  /*1ad0*/  LOP3.LUT R3, R3, R6, RZ, 0xc0, !PT ;  /* 0x0000000603037212 */ /* 0x000fca00078ec0ff */
[----:B------:R-:W-:-:S05]  /*1ae0*/  IMAD.IADD R3, R8, 0x1, R3 ;  /* 0x0000000108037824 */ /* 0x000fca00078e0203 */
[----:B------:R-:W-:Y:S01]  /*1af0*/  LOP3.LUT R2, R3, R2, RZ, 0xfc, !PT ;  /* 0x0000000203027212 */ /* 0x000fe200078efcff */
[----:B------:R-:W-:Y:S06]  /*1b00*/  BRA `(.L_x_18) ;  /* 0x0000000000107947 */ /* 0x000fec0003800000 */
.L_x_17:
[----:B------:R-:W-:-:S04]  /*1b10*/  LOP3.LUT R2, R2, 0x80000000, RZ, 0xc0, !PT ;  /* 0x8000000002027812 */ /* 0x000fc800078ec0ff */
[----:B------:R-:W-:Y:S01]  /*1b20*/  LOP3.LUT R2, R2, 0x7f800000, RZ, 0xfc, !PT ;  /* 0x7f80000002027812 */ /* 0x000fe200078efcff */
[----:B------:R-:W-:Y:S06]  /*1b30*/  BRA `(.L_x_18) ;  /* 0x0000000000047947 */ /* 0x000fec0003800000 */
.L_x_16:
[----:B------:R-:W-:-:S07]  /*1b40*/  IMAD R2, R6, 0x800000, R2 ;  /* 0x0080000006027824 */ /* 0x000fce00078e0202 */
.L_x_18:
[----:B------:R-:W-:Y:S05]  /*1b50*/  BSYNC.RECONVERGENT B2 ;  /* 0x0000000000027941 */ /* 0x000fea0003800200 */
.L_x_15:
[----:B------:R-:W-:Y:S05]  /*1b60*/  BRA `(.L_x_19) ;  /* 0x0000000000207947 */ /* 0x000fea0003800000 */
.L_x_14:
[----:B------:R-:W-:-:S04]  /*1b70*/  LOP3.LUT R2, R28, 0x80000000, R2, 0x48, !PT ;  /* 0x800000001c027812 */ /* 0x000fc800078e4802 */
[----:B------:R-:W-:Y:S01]  /*1b80*/  LOP3.LUT R2, R2, 0x7f800000, RZ, 0xfc, !PT ;  /* 0x7f80000002027812 */ /* 0x000fe200078efcff */
[----:B------:R-:W-:Y:S06]  /*1b90*/  BRA `(.L_x_19) ;  /* 0x0000000000147947 */ /* 0x000fec0003800000 */
.L_x_13:
[----:B------:R-:W-:Y:S01]  /*1ba0*/  LOP3.LUT R2, R28, 0x80000000, R2, 0x48, !PT ;  /* 0x800000001c027812 */ /* 0x000fe200078e4802 */
[----:B------:R-:W-:Y:S06]  /*1bb0*/  BRA `(.L_x_19) ;  /* 0x00000000000c7947 */ /* 0x000fec0003800000 */
.L_x_12:
[----:B------:R-:W0:Y:S01]  /*1bc0*/  MUFU.RSQ R2, -QNAN ;  /* 0xffc0000000027908 */ /* 0x000e220000001400 */
[----:B------:R-:W-:Y:S05]  /*1bd0*/  BRA `(.L_x_19) ;  /* 0x0000000000047947 */ /* 0x000fea0003800000 */
.L_x_11:
[----:B------:R-:W-:-:S07]  /*1be0*/  FADD.FTZ R2, R25, R28 ;  /* 0x0000001c19027221 */ /* 0x000fce0000010000 */
.L_x_19:
[----:B------:R-:W-:Y:S05]  /*1bf0*/  BSYNC.RECONVERGENT B1 ;  /* 0x0000000000017941 */ /* 0x000fea0003800200 */
.L_x_9:
[----:B------:R-:W-:-:S04]  /*1c00*/  IMAD.MOV.U32 R5, RZ, RZ, 0x0 ;  /* 0x00000000ff057424 */ /* 0x000fc800078e00ff */
[----:B0-----:R-:W-:Y:S05]  /*1c10*/  RET.REL.NODEC R4 `(_Z18convolution_kerneliPfPhS0_mm) ;  /* 0xffffffe004f87950 */ /* 0x001fea0003c3ffff */
.L_x_20:
[----:B------:R-:W-:-:S00]  /*1c20*/  BRA `(.L_x_20) ;  /* 0xfffffffc00fc7947 */ /* 0x000fc0000383ffff */
[----:B------:R-:W-:-:S00]  /*1c30*/  NOP ;  /* 0x0000000000007918 */ /* 0x000fc00000000000 */
        /* <DEDUP_REMOVED lines=12> */
.L_x_21:


//--------------------- .nv.shared.reserved.0     --------------------------
	.section	.nv.shared.reserved.0,"aw",@nobits
	.weak		__nv_reservedSMEM_offset_0_alias
	.size		__nv_reservedSMEM_offset_0_alias, 0, 64
	.other		__nv_reservedSMEM_offset_0_alias,@"STO_CUDA_RESERVED_SHARED STV_DEFAULT"
__nv_reservedSMEM_offset_0_alias:
	.zero		0
	.zero		64


//--------------------- .nv.constant0._Z18convolution_kerneliPfPhS0_mm --------------------------
	.section	.nv.constant0._Z18convolution_kerneliPfPhS0_mm,"a",@progbits
	.sectionflags	@""
	.align	4
.nv.constant0._Z18convolution_kerneliPfPhS0_mm:
	.zero		944


//--------------------- SYMBOLS --------------------------

	.type		.nv.reservedSmem.offset0,@object
	.size		.nv.reservedSmem.offset0,0x4
